//
// Generated by NVIDIA NVVM Compiler
//
// Compiler Build ID: CL-36424714
// Cuda compilation tools, release 13.0, V13.0.88
// Based on NVVM 20.0.0
//

.version 9.0
.target sm_100
.address_size 64

	// .globl	gpuGFLOPS
// result has been demoted
// _ZZ8gpuSGEMME2As has been demoted
// _ZZ8gpuSGEMME2Bs has been demoted
.global .align 4 .b8 __cudart_i2opi_f[24] = {65, 144, 67, 60, 153, 149, 98, 219, 192, 221, 52, 245, 209, 87, 39, 252, 41, 21, 68, 78, 110, 131, 249, 162};

.visible .entry gpuGFLOPS()
{
	.reg .pred 	%p<2>;
	.reg .b32 	%r<9>;
	.reg .b32 	%f<2056>;
	// demoted variable
	.shared .align 4 .b8 result[3072];
	mov.u32 	%r5, %tid.x;
	shl.b32 	%r6, %r5, 2;
	mov.u32 	%r7, result;
	add.s32 	%r1, %r7, %r6;
	ld.shared.f32 	%f2054, [%r1];
	mov.b32 	%r8, 0;
	mov.f32 	%f2055, 0f3F8147AE;
$L__BB0_1:
	fma.rn.f32 	%f7, %f2055, %f2054, %f2055;
	fma.rn.f32 	%f8, %f2055, %f7, %f7;
	fma.rn.f32 	%f9, %f7, %f8, %f8;
	fma.rn.f32 	%f10, %f8, %f9, %f9;
	fma.rn.f32 	%f11, %f9, %f10, %f10;
	fma.rn.f32 	%f12, %f10, %f11, %f11;
	fma.rn.f32 	%f13, %f11, %f12, %f12;
	fma.rn.f32 	%f14, %f12, %f13, %f13;
	fma.rn.f32 	%f15, %f13, %f14, %f14;
	fma.rn.f32 	%f16, %f14, %f15, %f15;
	fma.rn.f32 	%f17, %f15, %f16, %f16;
	fma.rn.f32 	%f18, %f16, %f17, %f17;
	fma.rn.f32 	%f19, %f17, %f18, %f18;
	fma.rn.f32 	%f20, %f18, %f19, %f19;
	fma.rn.f32 	%f21, %f19, %f20, %f20;
	fma.rn.f32 	%f22, %f20, %f21, %f21;
	fma.rn.f32 	%f23, %f21, %f22, %f22;
	fma.rn.f32 	%f24, %f22, %f23, %f23;
	fma.rn.f32 	%f25, %f23, %f24, %f24;
	fma.rn.f32 	%f26, %f24, %f25, %f25;
	fma.rn.f32 	%f27, %f25, %f26, %f26;
	fma.rn.f32 	%f28, %f26, %f27, %f27;
	fma.rn.f32 	%f29, %f27, %f28, %f28;
	fma.rn.f32 	%f30, %f28, %f29, %f29;
	fma.rn.f32 	%f31, %f29, %f30, %f30;
	fma.rn.f32 	%f32, %f30, %f31, %f31;
	fma.rn.f32 	%f33, %f31, %f32, %f32;
	fma.rn.f32 	%f34, %f32, %f33, %f33;
	fma.rn.f32 	%f35, %f33, %f34, %f34;
	fma.rn.f32 	%f36, %f34, %f35, %f35;
	fma.rn.f32 	%f37, %f35, %f36, %f36;
	fma.rn.f32 	%f38, %f36, %f37, %f37;
	fma.rn.f32 	%f39, %f37, %f38, %f38;
	fma.rn.f32 	%f40, %f38, %f39, %f39;
	fma.rn.f32 	%f41, %f39, %f40, %f40;
	fma.rn.f32 	%f42, %f40, %f41, %f41;
	fma.rn.f32 	%f43, %f41, %f42, %f42;
	fma.rn.f32 	%f44, %f42, %f43, %f43;
	fma.rn.f32 	%f45, %f43, %f44, %f44;
	fma.rn.f32 	%f46, %f44, %f45, %f45;
	fma.rn.f32 	%f47, %f45, %f46, %f46;
	fma.rn.f32 	%f48, %f46, %f47, %f47;
	fma.rn.f32 	%f49, %f47, %f48, %f48;
	fma.rn.f32 	%f50, %f48, %f49, %f49;
	fma.rn.f32 	%f51, %f49, %f50, %f50;
	fma.rn.f32 	%f52, %f50, %f51, %f51;
	fma.rn.f32 	%f53, %f51, %f52, %f52;
	fma.rn.f32 	%f54, %f52, %f53, %f53;
	fma.rn.f32 	%f55, %f53, %f54, %f54;
	fma.rn.f32 	%f56, %f54, %f55, %f55;
	fma.rn.f32 	%f57, %f55, %f56, %f56;
	fma.rn.f32 	%f58, %f56, %f57, %f57;
	fma.rn.f32 	%f59, %f57, %f58, %f58;
	fma.rn.f32 	%f60, %f58, %f59, %f59;
	fma.rn.f32 	%f61, %f59, %f60, %f60;
	fma.rn.f32 	%f62, %f60, %f61, %f61;
	fma.rn.f32 	%f63, %f61, %f62, %f62;
	fma.rn.f32 	%f64, %f62, %f63, %f63;
	fma.rn.f32 	%f65, %f63, %f64, %f64;
	fma.rn.f32 	%f66, %f64, %f65, %f65;
	fma.rn.f32 	%f67, %f65, %f66, %f66;
	fma.rn.f32 	%f68, %f66, %f67, %f67;
	fma.rn.f32 	%f69, %f67, %f68, %f68;
	fma.rn.f32 	%f70, %f68, %f69, %f69;
	fma.rn.f32 	%f71, %f69, %f70, %f70;
	fma.rn.f32 	%f72, %f70, %f71, %f71;
	fma.rn.f32 	%f73, %f71, %f72, %f72;
	fma.rn.f32 	%f74, %f72, %f73, %f73;
	fma.rn.f32 	%f75, %f73, %f74, %f74;
	fma.rn.f32 	%f76, %f74, %f75, %f75;
	fma.rn.f32 	%f77, %f75, %f76, %f76;
	fma.rn.f32 	%f78, %f76, %f77, %f77;
	fma.rn.f32 	%f79, %f77, %f78, %f78;
	fma.rn.f32 	%f80, %f78, %f79, %f79;
	fma.rn.f32 	%f81, %f79, %f80, %f80;
	fma.rn.f32 	%f82, %f80, %f81, %f81;
	fma.rn.f32 	%f83, %f81, %f82, %f82;
	fma.rn.f32 	%f84, %f82, %f83, %f83;
	fma.rn.f32 	%f85, %f83, %f84, %f84;
	fma.rn.f32 	%f86, %f84, %f85, %f85;
	fma.rn.f32 	%f87, %f85, %f86, %f86;
	fma.rn.f32 	%f88, %f86, %f87, %f87;
	fma.rn.f32 	%f89, %f87, %f88, %f88;
	fma.rn.f32 	%f90, %f88, %f89, %f89;
	fma.rn.f32 	%f91, %f89, %f90, %f90;
	fma.rn.f32 	%f92, %f90, %f91, %f91;
	fma.rn.f32 	%f93, %f91, %f92, %f92;
	fma.rn.f32 	%f94, %f92, %f93, %f93;
	fma.rn.f32 	%f95, %f93, %f94, %f94;
	fma.rn.f32 	%f96, %f94, %f95, %f95;
	fma.rn.f32 	%f97, %f95, %f96, %f96;
	fma.rn.f32 	%f98, %f96, %f97, %f97;
	fma.rn.f32 	%f99, %f97, %f98, %f98;
	fma.rn.f32 	%f100, %f98, %f99, %f99;
	fma.rn.f32 	%f101, %f99, %f100, %f100;
	fma.rn.f32 	%f102, %f100, %f101, %f101;
	fma.rn.f32 	%f103, %f101, %f102, %f102;
	fma.rn.f32 	%f104, %f102, %f103, %f103;
	fma.rn.f32 	%f105, %f103, %f104, %f104;
	fma.rn.f32 	%f106, %f104, %f105, %f105;
	fma.rn.f32 	%f107, %f105, %f106, %f106;
	fma.rn.f32 	%f108, %f106, %f107, %f107;
	fma.rn.f32 	%f109, %f107, %f108, %f108;
	fma.rn.f32 	%f110, %f108, %f109, %f109;
	fma.rn.f32 	%f111, %f109, %f110, %f110;
	fma.rn.f32 	%f112, %f110, %f111, %f111;
	fma.rn.f32 	%f113, %f111, %f112, %f112;
	fma.rn.f32 	%f114, %f112, %f113, %f113;
	fma.rn.f32 	%f115, %f113, %f114, %f114;
	fma.rn.f32 	%f116, %f114, %f115, %f115;
	fma.rn.f32 	%f117, %f115, %f116, %f116;
	fma.rn.f32 	%f118, %f116, %f117, %f117;
	fma.rn.f32 	%f119, %f117, %f118, %f118;
	fma.rn.f32 	%f120, %f118, %f119, %f119;
	fma.rn.f32 	%f121, %f119, %f120, %f120;
	fma.rn.f32 	%f122, %f120, %f121, %f121;
	fma.rn.f32 	%f123, %f121, %f122, %f122;
	fma.rn.f32 	%f124, %f122, %f123, %f123;
	fma.rn.f32 	%f125, %f123, %f124, %f124;
	fma.rn.f32 	%f126, %f124, %f125, %f125;
	fma.rn.f32 	%f127, %f125, %f126, %f126;
	fma.rn.f32 	%f128, %f126, %f127, %f127;
	fma.rn.f32 	%f129, %f127, %f128, %f128;
	fma.rn.f32 	%f130, %f128, %f129, %f129;
	fma.rn.f32 	%f131, %f129, %f130, %f130;
	fma.rn.f32 	%f132, %f130, %f131, %f131;
	fma.rn.f32 	%f133, %f131, %f132, %f132;
	fma.rn.f32 	%f134, %f132, %f133, %f133;
	fma.rn.f32 	%f135, %f133, %f134, %f134;
	fma.rn.f32 	%f136, %f134, %f135, %f135;
	fma.rn.f32 	%f137, %f135, %f136, %f136;
	fma.rn.f32 	%f138, %f136, %f137, %f137;
	fma.rn.f32 	%f139, %f137, %f138, %f138;
	fma.rn.f32 	%f140, %f138, %f139, %f139;
	fma.rn.f32 	%f141, %f139, %f140, %f140;
	fma.rn.f32 	%f142, %f140, %f141, %f141;
	fma.rn.f32 	%f143, %f141, %f142, %f142;
	fma.rn.f32 	%f144, %f142, %f143, %f143;
	fma.rn.f32 	%f145, %f143, %f144, %f144;
	fma.rn.f32 	%f146, %f144, %f145, %f145;
	fma.rn.f32 	%f147, %f145, %f146, %f146;
	fma.rn.f32 	%f148, %f146, %f147, %f147;
	fma.rn.f32 	%f149, %f147, %f148, %f148;
	fma.rn.f32 	%f150, %f148, %f149, %f149;
	fma.rn.f32 	%f151, %f149, %f150, %f150;
	fma.rn.f32 	%f152, %f150, %f151, %f151;
	fma.rn.f32 	%f153, %f151, %f152, %f152;
	fma.rn.f32 	%f154, %f152, %f153, %f153;
	fma.rn.f32 	%f155, %f153, %f154, %f154;
	fma.rn.f32 	%f156, %f154, %f155, %f155;
	fma.rn.f32 	%f157, %f155, %f156, %f156;
	fma.rn.f32 	%f158, %f156, %f157, %f157;
	fma.rn.f32 	%f159, %f157, %f158, %f158;
	fma.rn.f32 	%f160, %f158, %f159, %f159;
	fma.rn.f32 	%f161, %f159, %f160, %f160;
	fma.rn.f32 	%f162, %f160, %f161, %f161;
	fma.rn.f32 	%f163, %f161, %f162, %f162;
	fma.rn.f32 	%f164, %f162, %f163, %f163;
	fma.rn.f32 	%f165, %f163, %f164, %f164;
	fma.rn.f32 	%f166, %f164, %f165, %f165;
	fma.rn.f32 	%f167, %f165, %f166, %f166;
	fma.rn.f32 	%f168, %f166, %f167, %f167;
	fma.rn.f32 	%f169, %f167, %f168, %f168;
	fma.rn.f32 	%f170, %f168, %f169, %f169;
	fma.rn.f32 	%f171, %f169, %f170, %f170;
	fma.rn.f32 	%f172, %f170, %f171, %f171;
	fma.rn.f32 	%f173, %f171, %f172, %f172;
	fma.rn.f32 	%f174, %f172, %f173, %f173;
	fma.rn.f32 	%f175, %f173, %f174, %f174;
	fma.rn.f32 	%f176, %f174, %f175, %f175;
	fma.rn.f32 	%f177, %f175, %f176, %f176;
	fma.rn.f32 	%f178, %f176, %f177, %f177;
	fma.rn.f32 	%f179, %f177, %f178, %f178;
	fma.rn.f32 	%f180, %f178, %f179, %f179;
	fma.rn.f32 	%f181, %f179, %f180, %f180;
	fma.rn.f32 	%f182, %f180, %f181, %f181;
	fma.rn.f32 	%f183, %f181, %f182, %f182;
	fma.rn.f32 	%f184, %f182, %f183, %f183;
	fma.rn.f32 	%f185, %f183, %f184, %f184;
	fma.rn.f32 	%f186, %f184, %f185, %f185;
	fma.rn.f32 	%f187, %f185, %f186, %f186;
	fma.rn.f32 	%f188, %f186, %f187, %f187;
	fma.rn.f32 	%f189, %f187, %f188, %f188;
	fma.rn.f32 	%f190, %f188, %f189, %f189;
	fma.rn.f32 	%f191, %f189, %f190, %f190;
	fma.rn.f32 	%f192, %f190, %f191, %f191;
	fma.rn.f32 	%f193, %f191, %f192, %f192;
	fma.rn.f32 	%f194, %f192, %f193, %f193;
	fma.rn.f32 	%f195, %f193, %f194, %f194;
	fma.rn.f32 	%f196, %f194, %f195, %f195;
	fma.rn.f32 	%f197, %f195, %f196, %f196;
	fma.rn.f32 	%f198, %f196, %f197, %f197;
	fma.rn.f32 	%f199, %f197, %f198, %f198;
	fma.rn.f32 	%f200, %f198, %f199, %f199;
	fma.rn.f32 	%f201, %f199, %f200, %f200;
	fma.rn.f32 	%f202, %f200, %f201, %f201;
	fma.rn.f32 	%f203, %f201, %f202, %f202;
	fma.rn.f32 	%f204, %f202, %f203, %f203;
	fma.rn.f32 	%f205, %f203, %f204, %f204;
	fma.rn.f32 	%f206, %f204, %f205, %f205;
	fma.rn.f32 	%f207, %f205, %f206, %f206;
	fma.rn.f32 	%f208, %f206, %f207, %f207;
	fma.rn.f32 	%f209, %f207, %f208, %f208;
	fma.rn.f32 	%f210, %f208, %f209, %f209;
	fma.rn.f32 	%f211, %f209, %f210, %f210;
	fma.rn.f32 	%f212, %f210, %f211, %f211;
	fma.rn.f32 	%f213, %f211, %f212, %f212;
	fma.rn.f32 	%f214, %f212, %f213, %f213;
	fma.rn.f32 	%f215, %f213, %f214, %f214;
	fma.rn.f32 	%f216, %f214, %f215, %f215;
	fma.rn.f32 	%f217, %f215, %f216, %f216;
	fma.rn.f32 	%f218, %f216, %f217, %f217;
	fma.rn.f32 	%f219, %f217, %f218, %f218;
	fma.rn.f32 	%f220, %f218, %f219, %f219;
	fma.rn.f32 	%f221, %f219, %f220, %f220;
	fma.rn.f32 	%f222, %f220, %f221, %f221;
	fma.rn.f32 	%f223, %f221, %f222, %f222;
	fma.rn.f32 	%f224, %f222, %f223, %f223;
	fma.rn.f32 	%f225, %f223, %f224, %f224;
	fma.rn.f32 	%f226, %f224, %f225, %f225;
	fma.rn.f32 	%f227, %f225, %f226, %f226;
	fma.rn.f32 	%f228, %f226, %f227, %f227;
	fma.rn.f32 	%f229, %f227, %f228, %f228;
	fma.rn.f32 	%f230, %f228, %f229, %f229;
	fma.rn.f32 	%f231, %f229, %f230, %f230;
	fma.rn.f32 	%f232, %f230, %f231, %f231;
	fma.rn.f32 	%f233, %f231, %f232, %f232;
	fma.rn.f32 	%f234, %f232, %f233, %f233;
	fma.rn.f32 	%f235, %f233, %f234, %f234;
	fma.rn.f32 	%f236, %f234, %f235, %f235;
	fma.rn.f32 	%f237, %f235, %f236, %f236;
	fma.rn.f32 	%f238, %f236, %f237, %f237;
	fma.rn.f32 	%f239, %f237, %f238, %f238;
	fma.rn.f32 	%f240, %f238, %f239, %f239;
	fma.rn.f32 	%f241, %f239, %f240, %f240;
	fma.rn.f32 	%f242, %f240, %f241, %f241;
	fma.rn.f32 	%f243, %f241, %f242, %f242;
	fma.rn.f32 	%f244, %f242, %f243, %f243;
	fma.rn.f32 	%f245, %f243, %f244, %f244;
	fma.rn.f32 	%f246, %f244, %f245, %f245;
	fma.rn.f32 	%f247, %f245, %f246, %f246;
	fma.rn.f32 	%f248, %f246, %f247, %f247;
	fma.rn.f32 	%f249, %f247, %f248, %f248;
	fma.rn.f32 	%f250, %f248, %f249, %f249;
	fma.rn.f32 	%f251, %f249, %f250, %f250;
	fma.rn.f32 	%f252, %f250, %f251, %f251;
	fma.rn.f32 	%f253, %f251, %f252, %f252;
	fma.rn.f32 	%f254, %f252, %f253, %f253;
	fma.rn.f32 	%f255, %f253, %f254, %f254;
	fma.rn.f32 	%f256, %f254, %f255, %f255;
	fma.rn.f32 	%f257, %f255, %f256, %f256;
	fma.rn.f32 	%f258, %f256, %f257, %f257;
	fma.rn.f32 	%f259, %f257, %f258, %f258;
	fma.rn.f32 	%f260, %f258, %f259, %f259;
	fma.rn.f32 	%f261, %f259, %f260, %f260;
	fma.rn.f32 	%f262, %f260, %f261, %f261;
	fma.rn.f32 	%f263, %f261, %f262, %f262;
	fma.rn.f32 	%f264, %f262, %f263, %f263;
	fma.rn.f32 	%f265, %f263, %f264, %f264;
	fma.rn.f32 	%f266, %f264, %f265, %f265;
	fma.rn.f32 	%f267, %f265, %f266, %f266;
	fma.rn.f32 	%f268, %f266, %f267, %f267;
	fma.rn.f32 	%f269, %f267, %f268, %f268;
	fma.rn.f32 	%f270, %f268, %f269, %f269;
	fma.rn.f32 	%f271, %f269, %f270, %f270;
	fma.rn.f32 	%f272, %f270, %f271, %f271;
	fma.rn.f32 	%f273, %f271, %f272, %f272;
	fma.rn.f32 	%f274, %f272, %f273, %f273;
	fma.rn.f32 	%f275, %f273, %f274, %f274;
	fma.rn.f32 	%f276, %f274, %f275, %f275;
	fma.rn.f32 	%f277, %f275, %f276, %f276;
	fma.rn.f32 	%f278, %f276, %f277, %f277;
	fma.rn.f32 	%f279, %f277, %f278, %f278;
	fma.rn.f32 	%f280, %f278, %f279, %f279;
	fma.rn.f32 	%f281, %f279, %f280, %f280;
	fma.rn.f32 	%f282, %f280, %f281, %f281;
	fma.rn.f32 	%f283, %f281, %f282, %f282;
	fma.rn.f32 	%f284, %f282, %f283, %f283;
	fma.rn.f32 	%f285, %f283, %f284, %f284;
	fma.rn.f32 	%f286, %f284, %f285, %f285;
	fma.rn.f32 	%f287, %f285, %f286, %f286;
	fma.rn.f32 	%f288, %f286, %f287, %f287;
	fma.rn.f32 	%f289, %f287, %f288, %f288;
	fma.rn.f32 	%f290, %f288, %f289, %f289;
	fma.rn.f32 	%f291, %f289, %f290, %f290;
	fma.rn.f32 	%f292, %f290, %f291, %f291;
	fma.rn.f32 	%f293, %f291, %f292, %f292;
	fma.rn.f32 	%f294, %f292, %f293, %f293;
	fma.rn.f32 	%f295, %f293, %f294, %f294;
	fma.rn.f32 	%f296, %f294, %f295, %f295;
	fma.rn.f32 	%f297, %f295, %f296, %f296;
	fma.rn.f32 	%f298, %f296, %f297, %f297;
	fma.rn.f32 	%f299, %f297, %f298, %f298;
	fma.rn.f32 	%f300, %f298, %f299, %f299;
	fma.rn.f32 	%f301, %f299, %f300, %f300;
	fma.rn.f32 	%f302, %f300, %f301, %f301;
	fma.rn.f32 	%f303, %f301, %f302, %f302;
	fma.rn.f32 	%f304, %f302, %f303, %f303;
	fma.rn.f32 	%f305, %f303, %f304, %f304;
	fma.rn.f32 	%f306, %f304, %f305, %f305;
	fma.rn.f32 	%f307, %f305, %f306, %f306;
	fma.rn.f32 	%f308, %f306, %f307, %f307;
	fma.rn.f32 	%f309, %f307, %f308, %f308;
	fma.rn.f32 	%f310, %f308, %f309, %f309;
	fma.rn.f32 	%f311, %f309, %f310, %f310;
	fma.rn.f32 	%f312, %f310, %f311, %f311;
	fma.rn.f32 	%f313, %f311, %f312, %f312;
	fma.rn.f32 	%f314, %f312, %f313, %f313;
	fma.rn.f32 	%f315, %f313, %f314, %f314;
	fma.rn.f32 	%f316, %f314, %f315, %f315;
	fma.rn.f32 	%f317, %f315, %f316, %f316;
	fma.rn.f32 	%f318, %f316, %f317, %f317;
	fma.rn.f32 	%f319, %f317, %f318, %f318;
	fma.rn.f32 	%f320, %f318, %f319, %f319;
	fma.rn.f32 	%f321, %f319, %f320, %f320;
	fma.rn.f32 	%f322, %f320, %f321, %f321;
	fma.rn.f32 	%f323, %f321, %f322, %f322;
	fma.rn.f32 	%f324, %f322, %f323, %f323;
	fma.rn.f32 	%f325, %f323, %f324, %f324;
	fma.rn.f32 	%f326, %f324, %f325, %f325;
	fma.rn.f32 	%f327, %f325, %f326, %f326;
	fma.rn.f32 	%f328, %f326, %f327, %f327;
	fma.rn.f32 	%f329, %f327, %f328, %f328;
	fma.rn.f32 	%f330, %f328, %f329, %f329;
	fma.rn.f32 	%f331, %f329, %f330, %f330;
	fma.rn.f32 	%f332, %f330, %f331, %f331;
	fma.rn.f32 	%f333, %f331, %f332, %f332;
	fma.rn.f32 	%f334, %f332, %f333, %f333;
	fma.rn.f32 	%f335, %f333, %f334, %f334;
	fma.rn.f32 	%f336, %f334, %f335, %f335;
	fma.rn.f32 	%f337, %f335, %f336, %f336;
	fma.rn.f32 	%f338, %f336, %f337, %f337;
	fma.rn.f32 	%f339, %f337, %f338, %f338;
	fma.rn.f32 	%f340, %f338, %f339, %f339;
	fma.rn.f32 	%f341, %f339, %f340, %f340;
	fma.rn.f32 	%f342, %f340, %f341, %f341;
	fma.rn.f32 	%f343, %f341, %f342, %f342;
	fma.rn.f32 	%f344, %f342, %f343, %f343;
	fma.rn.f32 	%f345, %f343, %f344, %f344;
	fma.rn.f32 	%f346, %f344, %f345, %f345;
	fma.rn.f32 	%f347, %f345, %f346, %f346;
	fma.rn.f32 	%f348, %f346, %f347, %f347;
	fma.rn.f32 	%f349, %f347, %f348, %f348;
	fma.rn.f32 	%f350, %f348, %f349, %f349;
	fma.rn.f32 	%f351, %f349, %f350, %f350;
	fma.rn.f32 	%f352, %f350, %f351, %f351;
	fma.rn.f32 	%f353, %f351, %f352, %f352;
	fma.rn.f32 	%f354, %f352, %f353, %f353;
	fma.rn.f32 	%f355, %f353, %f354, %f354;
	fma.rn.f32 	%f356, %f354, %f355, %f355;
	fma.rn.f32 	%f357, %f355, %f356, %f356;
	fma.rn.f32 	%f358, %f356, %f357, %f357;
	fma.rn.f32 	%f359, %f357, %f358, %f358;
	fma.rn.f32 	%f360, %f358, %f359, %f359;
	fma.rn.f32 	%f361, %f359, %f360, %f360;
	fma.rn.f32 	%f362, %f360, %f361, %f361;
	fma.rn.f32 	%f363, %f361, %f362, %f362;
	fma.rn.f32 	%f364, %f362, %f363, %f363;
	fma.rn.f32 	%f365, %f363, %f364, %f364;
	fma.rn.f32 	%f366, %f364, %f365, %f365;
	fma.rn.f32 	%f367, %f365, %f366, %f366;
	fma.rn.f32 	%f368, %f366, %f367, %f367;
	fma.rn.f32 	%f369, %f367, %f368, %f368;
	fma.rn.f32 	%f370, %f368, %f369, %f369;
	fma.rn.f32 	%f371, %f369, %f370, %f370;
	fma.rn.f32 	%f372, %f370, %f371, %f371;
	fma.rn.f32 	%f373, %f371, %f372, %f372;
	fma.rn.f32 	%f374, %f372, %f373, %f373;
	fma.rn.f32 	%f375, %f373, %f374, %f374;
	fma.rn.f32 	%f376, %f374, %f375, %f375;
	fma.rn.f32 	%f377, %f375, %f376, %f376;
	fma.rn.f32 	%f378, %f376, %f377, %f377;
	fma.rn.f32 	%f379, %f377, %f378, %f378;
	fma.rn.f32 	%f380, %f378, %f379, %f379;
	fma.rn.f32 	%f381, %f379, %f380, %f380;
	fma.rn.f32 	%f382, %f380, %f381, %f381;
	fma.rn.f32 	%f383, %f381, %f382, %f382;
	fma.rn.f32 	%f384, %f382, %f383, %f383;
	fma.rn.f32 	%f385, %f383, %f384, %f384;
	fma.rn.f32 	%f386, %f384, %f385, %f385;
	fma.rn.f32 	%f387, %f385, %f386, %f386;
	fma.rn.f32 	%f388, %f386, %f387, %f387;
	fma.rn.f32 	%f389, %f387, %f388, %f388;
	fma.rn.f32 	%f390, %f388, %f389, %f389;
	fma.rn.f32 	%f391, %f389, %f390, %f390;
	fma.rn.f32 	%f392, %f390, %f391, %f391;
	fma.rn.f32 	%f393, %f391, %f392, %f392;
	fma.rn.f32 	%f394, %f392, %f393, %f393;
	fma.rn.f32 	%f395, %f393, %f394, %f394;
	fma.rn.f32 	%f396, %f394, %f395, %f395;
	fma.rn.f32 	%f397, %f395, %f396, %f396;
	fma.rn.f32 	%f398, %f396, %f397, %f397;
	fma.rn.f32 	%f399, %f397, %f398, %f398;
	fma.rn.f32 	%f400, %f398, %f399, %f399;
	fma.rn.f32 	%f401, %f399, %f400, %f400;
	fma.rn.f32 	%f402, %f400, %f401, %f401;
	fma.rn.f32 	%f403, %f401, %f402, %f402;
	fma.rn.f32 	%f404, %f402, %f403, %f403;
	fma.rn.f32 	%f405, %f403, %f404, %f404;
	fma.rn.f32 	%f406, %f404, %f405, %f405;
	fma.rn.f32 	%f407, %f405, %f406, %f406;
	fma.rn.f32 	%f408, %f406, %f407, %f407;
	fma.rn.f32 	%f409, %f407, %f408, %f408;
	fma.rn.f32 	%f410, %f408, %f409, %f409;
	fma.rn.f32 	%f411, %f409, %f410, %f410;
	fma.rn.f32 	%f412, %f410, %f411, %f411;
	fma.rn.f32 	%f413, %f411, %f412, %f412;
	fma.rn.f32 	%f414, %f412, %f413, %f413;
	fma.rn.f32 	%f415, %f413, %f414, %f414;
	fma.rn.f32 	%f416, %f414, %f415, %f415;
	fma.rn.f32 	%f417, %f415, %f416, %f416;
	fma.rn.f32 	%f418, %f416, %f417, %f417;
	fma.rn.f32 	%f419, %f417, %f418, %f418;
	fma.rn.f32 	%f420, %f418, %f419, %f419;
	fma.rn.f32 	%f421, %f419, %f420, %f420;
	fma.rn.f32 	%f422, %f420, %f421, %f421;
	fma.rn.f32 	%f423, %f421, %f422, %f422;
	fma.rn.f32 	%f424, %f422, %f423, %f423;
	fma.rn.f32 	%f425, %f423, %f424, %f424;
	fma.rn.f32 	%f426, %f424, %f425, %f425;
	fma.rn.f32 	%f427, %f425, %f426, %f426;
	fma.rn.f32 	%f428, %f426, %f427, %f427;
	fma.rn.f32 	%f429, %f427, %f428, %f428;
	fma.rn.f32 	%f430, %f428, %f429, %f429;
	fma.rn.f32 	%f431, %f429, %f430, %f430;
	fma.rn.f32 	%f432, %f430, %f431, %f431;
	fma.rn.f32 	%f433, %f431, %f432, %f432;
	fma.rn.f32 	%f434, %f432, %f433, %f433;
	fma.rn.f32 	%f435, %f433, %f434, %f434;
	fma.rn.f32 	%f436, %f434, %f435, %f435;
	fma.rn.f32 	%f437, %f435, %f436, %f436;
	fma.rn.f32 	%f438, %f436, %f437, %f437;
	fma.rn.f32 	%f439, %f437, %f438, %f438;
	fma.rn.f32 	%f440, %f438, %f439, %f439;
	fma.rn.f32 	%f441, %f439, %f440, %f440;
	fma.rn.f32 	%f442, %f440, %f441, %f441;
	fma.rn.f32 	%f443, %f441, %f442, %f442;
	fma.rn.f32 	%f444, %f442, %f443, %f443;
	fma.rn.f32 	%f445, %f443, %f444, %f444;
	fma.rn.f32 	%f446, %f444, %f445, %f445;
	fma.rn.f32 	%f447, %f445, %f446, %f446;
	fma.rn.f32 	%f448, %f446, %f447, %f447;
	fma.rn.f32 	%f449, %f447, %f448, %f448;
	fma.rn.f32 	%f450, %f448, %f449, %f449;
	fma.rn.f32 	%f451, %f449, %f450, %f450;
	fma.rn.f32 	%f452, %f450, %f451, %f451;
	fma.rn.f32 	%f453, %f451, %f452, %f452;
	fma.rn.f32 	%f454, %f452, %f453, %f453;
	fma.rn.f32 	%f455, %f453, %f454, %f454;
	fma.rn.f32 	%f456, %f454, %f455, %f455;
	fma.rn.f32 	%f457, %f455, %f456, %f456;
	fma.rn.f32 	%f458, %f456, %f457, %f457;
	fma.rn.f32 	%f459, %f457, %f458, %f458;
	fma.rn.f32 	%f460, %f458, %f459, %f459;
	fma.rn.f32 	%f461, %f459, %f460, %f460;
	fma.rn.f32 	%f462, %f460, %f461, %f461;
	fma.rn.f32 	%f463, %f461, %f462, %f462;
	fma.rn.f32 	%f464, %f462, %f463, %f463;
	fma.rn.f32 	%f465, %f463, %f464, %f464;
	fma.rn.f32 	%f466, %f464, %f465, %f465;
	fma.rn.f32 	%f467, %f465, %f466, %f466;
	fma.rn.f32 	%f468, %f466, %f467, %f467;
	fma.rn.f32 	%f469, %f467, %f468, %f468;
	fma.rn.f32 	%f470, %f468, %f469, %f469;
	fma.rn.f32 	%f471, %f469, %f470, %f470;
	fma.rn.f32 	%f472, %f470, %f471, %f471;
	fma.rn.f32 	%f473, %f471, %f472, %f472;
	fma.rn.f32 	%f474, %f472, %f473, %f473;
	fma.rn.f32 	%f475, %f473, %f474, %f474;
	fma.rn.f32 	%f476, %f474, %f475, %f475;
	fma.rn.f32 	%f477, %f475, %f476, %f476;
	fma.rn.f32 	%f478, %f476, %f477, %f477;
	fma.rn.f32 	%f479, %f477, %f478, %f478;
	fma.rn.f32 	%f480, %f478, %f479, %f479;
	fma.rn.f32 	%f481, %f479, %f480, %f480;
	fma.rn.f32 	%f482, %f480, %f481, %f481;
	fma.rn.f32 	%f483, %f481, %f482, %f482;
	fma.rn.f32 	%f484, %f482, %f483, %f483;
	fma.rn.f32 	%f485, %f483, %f484, %f484;
	fma.rn.f32 	%f486, %f484, %f485, %f485;
	fma.rn.f32 	%f487, %f485, %f486, %f486;
	fma.rn.f32 	%f488, %f486, %f487, %f487;
	fma.rn.f32 	%f489, %f487, %f488, %f488;
	fma.rn.f32 	%f490, %f488, %f489, %f489;
	fma.rn.f32 	%f491, %f489, %f490, %f490;
	fma.rn.f32 	%f492, %f490, %f491, %f491;
	fma.rn.f32 	%f493, %f491, %f492, %f492;
	fma.rn.f32 	%f494, %f492, %f493, %f493;
	fma.rn.f32 	%f495, %f493, %f494, %f494;
	fma.rn.f32 	%f496, %f494, %f495, %f495;
	fma.rn.f32 	%f497, %f495, %f496, %f496;
	fma.rn.f32 	%f498, %f496, %f497, %f497;
	fma.rn.f32 	%f499, %f497, %f498, %f498;
	fma.rn.f32 	%f500, %f498, %f499, %f499;
	fma.rn.f32 	%f501, %f499, %f500, %f500;
	fma.rn.f32 	%f502, %f500, %f501, %f501;
	fma.rn.f32 	%f503, %f501, %f502, %f502;
	fma.rn.f32 	%f504, %f502, %f503, %f503;
	fma.rn.f32 	%f505, %f503, %f504, %f504;
	fma.rn.f32 	%f506, %f504, %f505, %f505;
	fma.rn.f32 	%f507, %f505, %f506, %f506;
	fma.rn.f32 	%f508, %f506, %f507, %f507;
	fma.rn.f32 	%f509, %f507, %f508, %f508;
	fma.rn.f32 	%f510, %f508, %f509, %f509;
	fma.rn.f32 	%f511, %f509, %f510, %f510;
	fma.rn.f32 	%f512, %f510, %f511, %f511;
	fma.rn.f32 	%f513, %f511, %f512, %f512;
	fma.rn.f32 	%f514, %f512, %f513, %f513;
	fma.rn.f32 	%f515, %f513, %f514, %f514;
	fma.rn.f32 	%f516, %f514, %f515, %f515;
	fma.rn.f32 	%f517, %f515, %f516, %f516;
	fma.rn.f32 	%f518, %f516, %f517, %f517;
	fma.rn.f32 	%f519, %f517, %f518, %f518;
	fma.rn.f32 	%f520, %f518, %f519, %f519;
	fma.rn.f32 	%f521, %f519, %f520, %f520;
	fma.rn.f32 	%f522, %f520, %f521, %f521;
	fma.rn.f32 	%f523, %f521, %f522, %f522;
	fma.rn.f32 	%f524, %f522, %f523, %f523;
	fma.rn.f32 	%f525, %f523, %f524, %f524;
	fma.rn.f32 	%f526, %f524, %f525, %f525;
	fma.rn.f32 	%f527, %f525, %f526, %f526;
	fma.rn.f32 	%f528, %f526, %f527, %f527;
	fma.rn.f32 	%f529, %f527, %f528, %f528;
	fma.rn.f32 	%f530, %f528, %f529, %f529;
	fma.rn.f32 	%f531, %f529, %f530, %f530;
	fma.rn.f32 	%f532, %f530, %f531, %f531;
	fma.rn.f32 	%f533, %f531, %f532, %f532;
	fma.rn.f32 	%f534, %f532, %f533, %f533;
	fma.rn.f32 	%f535, %f533, %f534, %f534;
	fma.rn.f32 	%f536, %f534, %f535, %f535;
	fma.rn.f32 	%f537, %f535, %f536, %f536;
	fma.rn.f32 	%f538, %f536, %f537, %f537;
	fma.rn.f32 	%f539, %f537, %f538, %f538;
	fma.rn.f32 	%f540, %f538, %f539, %f539;
	fma.rn.f32 	%f541, %f539, %f540, %f540;
	fma.rn.f32 	%f542, %f540, %f541, %f541;
	fma.rn.f32 	%f543, %f541, %f542, %f542;
	fma.rn.f32 	%f544, %f542, %f543, %f543;
	fma.rn.f32 	%f545, %f543, %f544, %f544;
	fma.rn.f32 	%f546, %f544, %f545, %f545;
	fma.rn.f32 	%f547, %f545, %f546, %f546;
	fma.rn.f32 	%f548, %f546, %f547, %f547;
	fma.rn.f32 	%f549, %f547, %f548, %f548;
	fma.rn.f32 	%f550, %f548, %f549, %f549;
	fma.rn.f32 	%f551, %f549, %f550, %f550;
	fma.rn.f32 	%f552, %f550, %f551, %f551;
	fma.rn.f32 	%f553, %f551, %f552, %f552;
	fma.rn.f32 	%f554, %f552, %f553, %f553;
	fma.rn.f32 	%f555, %f553, %f554, %f554;
	fma.rn.f32 	%f556, %f554, %f555, %f555;
	fma.rn.f32 	%f557, %f555, %f556, %f556;
	fma.rn.f32 	%f558, %f556, %f557, %f557;
	fma.rn.f32 	%f559, %f557, %f558, %f558;
	fma.rn.f32 	%f560, %f558, %f559, %f559;
	fma.rn.f32 	%f561, %f559, %f560, %f560;
	fma.rn.f32 	%f562, %f560, %f561, %f561;
	fma.rn.f32 	%f563, %f561, %f562, %f562;
	fma.rn.f32 	%f564, %f562, %f563, %f563;
	fma.rn.f32 	%f565, %f563, %f564, %f564;
	fma.rn.f32 	%f566, %f564, %f565, %f565;
	fma.rn.f32 	%f567, %f565, %f566, %f566;
	fma.rn.f32 	%f568, %f566, %f567, %f567;
	fma.rn.f32 	%f569, %f567, %f568, %f568;
	fma.rn.f32 	%f570, %f568, %f569, %f569;
	fma.rn.f32 	%f571, %f569, %f570, %f570;
	fma.rn.f32 	%f572, %f570, %f571, %f571;
	fma.rn.f32 	%f573, %f571, %f572, %f572;
	fma.rn.f32 	%f574, %f572, %f573, %f573;
	fma.rn.f32 	%f575, %f573, %f574, %f574;
	fma.rn.f32 	%f576, %f574, %f575, %f575;
	fma.rn.f32 	%f577, %f575, %f576, %f576;
	fma.rn.f32 	%f578, %f576, %f577, %f577;
	fma.rn.f32 	%f579, %f577, %f578, %f578;
	fma.rn.f32 	%f580, %f578, %f579, %f579;
	fma.rn.f32 	%f581, %f579, %f580, %f580;
	fma.rn.f32 	%f582, %f580, %f581, %f581;
	fma.rn.f32 	%f583, %f581, %f582, %f582;
	fma.rn.f32 	%f584, %f582, %f583, %f583;
	fma.rn.f32 	%f585, %f583, %f584, %f584;
	fma.rn.f32 	%f586, %f584, %f585, %f585;
	fma.rn.f32 	%f587, %f585, %f586, %f586;
	fma.rn.f32 	%f588, %f586, %f587, %f587;
	fma.rn.f32 	%f589, %f587, %f588, %f588;
	fma.rn.f32 	%f590, %f588, %f589, %f589;
	fma.rn.f32 	%f591, %f589, %f590, %f590;
	fma.rn.f32 	%f592, %f590, %f591, %f591;
	fma.rn.f32 	%f593, %f591, %f592, %f592;
	fma.rn.f32 	%f594, %f592, %f593, %f593;
	fma.rn.f32 	%f595, %f593, %f594, %f594;
	fma.rn.f32 	%f596, %f594, %f595, %f595;
	fma.rn.f32 	%f597, %f595, %f596, %f596;
	fma.rn.f32 	%f598, %f596, %f597, %f597;
	fma.rn.f32 	%f599, %f597, %f598, %f598;
	fma.rn.f32 	%f600, %f598, %f599, %f599;
	fma.rn.f32 	%f601, %f599, %f600, %f600;
	fma.rn.f32 	%f602, %f600, %f601, %f601;
	fma.rn.f32 	%f603, %f601, %f602, %f602;
	fma.rn.f32 	%f604, %f602, %f603, %f603;
	fma.rn.f32 	%f605, %f603, %f604, %f604;
	fma.rn.f32 	%f606, %f604, %f605, %f605;
	fma.rn.f32 	%f607, %f605, %f606, %f606;
	fma.rn.f32 	%f608, %f606, %f607, %f607;
	fma.rn.f32 	%f609, %f607, %f608, %f608;
	fma.rn.f32 	%f610, %f608, %f609, %f609;
	fma.rn.f32 	%f611, %f609, %f610, %f610;
	fma.rn.f32 	%f612, %f610, %f611, %f611;
	fma.rn.f32 	%f613, %f611, %f612, %f612;
	fma.rn.f32 	%f614, %f612, %f613, %f613;
	fma.rn.f32 	%f615, %f613, %f614, %f614;
	fma.rn.f32 	%f616, %f614, %f615, %f615;
	fma.rn.f32 	%f617, %f615, %f616, %f616;
	fma.rn.f32 	%f618, %f616, %f617, %f617;
	fma.rn.f32 	%f619, %f617, %f618, %f618;
	fma.rn.f32 	%f620, %f618, %f619, %f619;
	fma.rn.f32 	%f621, %f619, %f620, %f620;
	fma.rn.f32 	%f622, %f620, %f621, %f621;
	fma.rn.f32 	%f623, %f621, %f622, %f622;
	fma.rn.f32 	%f624, %f622, %f623, %f623;
	fma.rn.f32 	%f625, %f623, %f624, %f624;
	fma.rn.f32 	%f626, %f624, %f625, %f625;
	fma.rn.f32 	%f627, %f625, %f626, %f626;
	fma.rn.f32 	%f628, %f626, %f627, %f627;
	fma.rn.f32 	%f629, %f627, %f628, %f628;
	fma.rn.f32 	%f630, %f628, %f629, %f629;
	fma.rn.f32 	%f631, %f629, %f630, %f630;
	fma.rn.f32 	%f632, %f630, %f631, %f631;
	fma.rn.f32 	%f633, %f631, %f632, %f632;
	fma.rn.f32 	%f634, %f632, %f633, %f633;
	fma.rn.f32 	%f635, %f633, %f634, %f634;
	fma.rn.f32 	%f636, %f634, %f635, %f635;
	fma.rn.f32 	%f637, %f635, %f636, %f636;
	fma.rn.f32 	%f638, %f636, %f637, %f637;
	fma.rn.f32 	%f639, %f637, %f638, %f638;
	fma.rn.f32 	%f640, %f638, %f639, %f639;
	fma.rn.f32 	%f641, %f639, %f640, %f640;
	fma.rn.f32 	%f642, %f640, %f641, %f641;
	fma.rn.f32 	%f643, %f641, %f642, %f642;
	fma.rn.f32 	%f644, %f642, %f643, %f643;
	fma.rn.f32 	%f645, %f643, %f644, %f644;
	fma.rn.f32 	%f646, %f644, %f645, %f645;
	fma.rn.f32 	%f647, %f645, %f646, %f646;
	fma.rn.f32 	%f648, %f646, %f647, %f647;
	fma.rn.f32 	%f649, %f647, %f648, %f648;
	fma.rn.f32 	%f650, %f648, %f649, %f649;
	fma.rn.f32 	%f651, %f649, %f650, %f650;
	fma.rn.f32 	%f652, %f650, %f651, %f651;
	fma.rn.f32 	%f653, %f651, %f652, %f652;
	fma.rn.f32 	%f654, %f652, %f653, %f653;
	fma.rn.f32 	%f655, %f653, %f654, %f654;
	fma.rn.f32 	%f656, %f654, %f655, %f655;
	fma.rn.f32 	%f657, %f655, %f656, %f656;
	fma.rn.f32 	%f658, %f656, %f657, %f657;
	fma.rn.f32 	%f659, %f657, %f658, %f658;
	fma.rn.f32 	%f660, %f658, %f659, %f659;
	fma.rn.f32 	%f661, %f659, %f660, %f660;
	fma.rn.f32 	%f662, %f660, %f661, %f661;
	fma.rn.f32 	%f663, %f661, %f662, %f662;
	fma.rn.f32 	%f664, %f662, %f663, %f663;
	fma.rn.f32 	%f665, %f663, %f664, %f664;
	fma.rn.f32 	%f666, %f664, %f665, %f665;
	fma.rn.f32 	%f667, %f665, %f666, %f666;
	fma.rn.f32 	%f668, %f666, %f667, %f667;
	fma.rn.f32 	%f669, %f667, %f668, %f668;
	fma.rn.f32 	%f670, %f668, %f669, %f669;
	fma.rn.f32 	%f671, %f669, %f670, %f670;
	fma.rn.f32 	%f672, %f670, %f671, %f671;
	fma.rn.f32 	%f673, %f671, %f672, %f672;
	fma.rn.f32 	%f674, %f672, %f673, %f673;
	fma.rn.f32 	%f675, %f673, %f674, %f674;
	fma.rn.f32 	%f676, %f674, %f675, %f675;
	fma.rn.f32 	%f677, %f675, %f676, %f676;
	fma.rn.f32 	%f678, %f676, %f677, %f677;
	fma.rn.f32 	%f679, %f677, %f678, %f678;
	fma.rn.f32 	%f680, %f678, %f679, %f679;
	fma.rn.f32 	%f681, %f679, %f680, %f680;
	fma.rn.f32 	%f682, %f680, %f681, %f681;
	fma.rn.f32 	%f683, %f681, %f682, %f682;
	fma.rn.f32 	%f684, %f682, %f683, %f683;
	fma.rn.f32 	%f685, %f683, %f684, %f684;
	fma.rn.f32 	%f686, %f684, %f685, %f685;
	fma.rn.f32 	%f687, %f685, %f686, %f686;
	fma.rn.f32 	%f688, %f686, %f687, %f687;
	fma.rn.f32 	%f689, %f687, %f688, %f688;
	fma.rn.f32 	%f690, %f688, %f689, %f689;
	fma.rn.f32 	%f691, %f689, %f690, %f690;
	fma.rn.f32 	%f692, %f690, %f691, %f691;
	fma.rn.f32 	%f693, %f691, %f692, %f692;
	fma.rn.f32 	%f694, %f692, %f693, %f693;
	fma.rn.f32 	%f695, %f693, %f694, %f694;
	fma.rn.f32 	%f696, %f694, %f695, %f695;
	fma.rn.f32 	%f697, %f695, %f696, %f696;
	fma.rn.f32 	%f698, %f696, %f697, %f697;
	fma.rn.f32 	%f699, %f697, %f698, %f698;
	fma.rn.f32 	%f700, %f698, %f699, %f699;
	fma.rn.f32 	%f701, %f699, %f700, %f700;
	fma.rn.f32 	%f702, %f700, %f701, %f701;
	fma.rn.f32 	%f703, %f701, %f702, %f702;
	fma.rn.f32 	%f704, %f702, %f703, %f703;
	fma.rn.f32 	%f705, %f703, %f704, %f704;
	fma.rn.f32 	%f706, %f704, %f705, %f705;
	fma.rn.f32 	%f707, %f705, %f706, %f706;
	fma.rn.f32 	%f708, %f706, %f707, %f707;
	fma.rn.f32 	%f709, %f707, %f708, %f708;
	fma.rn.f32 	%f710, %f708, %f709, %f709;
	fma.rn.f32 	%f711, %f709, %f710, %f710;
	fma.rn.f32 	%f712, %f710, %f711, %f711;
	fma.rn.f32 	%f713, %f711, %f712, %f712;
	fma.rn.f32 	%f714, %f712, %f713, %f713;
	fma.rn.f32 	%f715, %f713, %f714, %f714;
	fma.rn.f32 	%f716, %f714, %f715, %f715;
	fma.rn.f32 	%f717, %f715, %f716, %f716;
	fma.rn.f32 	%f718, %f716, %f717, %f717;
	fma.rn.f32 	%f719, %f717, %f718, %f718;
	fma.rn.f32 	%f720, %f718, %f719, %f719;
	fma.rn.f32 	%f721, %f719, %f720, %f720;
	fma.rn.f32 	%f722, %f720, %f721, %f721;
	fma.rn.f32 	%f723, %f721, %f722, %f722;
	fma.rn.f32 	%f724, %f722, %f723, %f723;
	fma.rn.f32 	%f725, %f723, %f724, %f724;
	fma.rn.f32 	%f726, %f724, %f725, %f725;
	fma.rn.f32 	%f727, %f725, %f726, %f726;
	fma.rn.f32 	%f728, %f726, %f727, %f727;
	fma.rn.f32 	%f729, %f727, %f728, %f728;
	fma.rn.f32 	%f730, %f728, %f729, %f729;
	fma.rn.f32 	%f731, %f729, %f730, %f730;
	fma.rn.f32 	%f732, %f730, %f731, %f731;
	fma.rn.f32 	%f733, %f731, %f732, %f732;
	fma.rn.f32 	%f734, %f732, %f733, %f733;
	fma.rn.f32 	%f735, %f733, %f734, %f734;
	fma.rn.f32 	%f736, %f734, %f735, %f735;
	fma.rn.f32 	%f737, %f735, %f736, %f736;
	fma.rn.f32 	%f738, %f736, %f737, %f737;
	fma.rn.f32 	%f739, %f737, %f738, %f738;
	fma.rn.f32 	%f740, %f738, %f739, %f739;
	fma.rn.f32 	%f741, %f739, %f740, %f740;
	fma.rn.f32 	%f742, %f740, %f741, %f741;
	fma.rn.f32 	%f743, %f741, %f742, %f742;
	fma.rn.f32 	%f744, %f742, %f743, %f743;
	fma.rn.f32 	%f745, %f743, %f744, %f744;
	fma.rn.f32 	%f746, %f744, %f745, %f745;
	fma.rn.f32 	%f747, %f745, %f746, %f746;
	fma.rn.f32 	%f748, %f746, %f747, %f747;
	fma.rn.f32 	%f749, %f747, %f748, %f748;
	fma.rn.f32 	%f750, %f748, %f749, %f749;
	fma.rn.f32 	%f751, %f749, %f750, %f750;
	fma.rn.f32 	%f752, %f750, %f751, %f751;
	fma.rn.f32 	%f753, %f751, %f752, %f752;
	fma.rn.f32 	%f754, %f752, %f753, %f753;
	fma.rn.f32 	%f755, %f753, %f754, %f754;
	fma.rn.f32 	%f756, %f754, %f755, %f755;
	fma.rn.f32 	%f757, %f755, %f756, %f756;
	fma.rn.f32 	%f758, %f756, %f757, %f757;
	fma.rn.f32 	%f759, %f757, %f758, %f758;
	fma.rn.f32 	%f760, %f758, %f759, %f759;
	fma.rn.f32 	%f761, %f759, %f760, %f760;
	fma.rn.f32 	%f762, %f760, %f761, %f761;
	fma.rn.f32 	%f763, %f761, %f762, %f762;
	fma.rn.f32 	%f764, %f762, %f763, %f763;
	fma.rn.f32 	%f765, %f763, %f764, %f764;
	fma.rn.f32 	%f766, %f764, %f765, %f765;
	fma.rn.f32 	%f767, %f765, %f766, %f766;
	fma.rn.f32 	%f768, %f766, %f767, %f767;
	fma.rn.f32 	%f769, %f767, %f768, %f768;
	fma.rn.f32 	%f770, %f768, %f769, %f769;
	fma.rn.f32 	%f771, %f769, %f770, %f770;
	fma.rn.f32 	%f772, %f770, %f771, %f771;
	fma.rn.f32 	%f773, %f771, %f772, %f772;
	fma.rn.f32 	%f774, %f772, %f773, %f773;
	fma.rn.f32 	%f775, %f773, %f774, %f774;
	fma.rn.f32 	%f776, %f774, %f775, %f775;
	fma.rn.f32 	%f777, %f775, %f776, %f776;
	fma.rn.f32 	%f778, %f776, %f777, %f777;
	fma.rn.f32 	%f779, %f777, %f778, %f778;
	fma.rn.f32 	%f780, %f778, %f779, %f779;
	fma.rn.f32 	%f781, %f779, %f780, %f780;
	fma.rn.f32 	%f782, %f780, %f781, %f781;
	fma.rn.f32 	%f783, %f781, %f782, %f782;
	fma.rn.f32 	%f784, %f782, %f783, %f783;
	fma.rn.f32 	%f785, %f783, %f784, %f784;
	fma.rn.f32 	%f786, %f784, %f785, %f785;
	fma.rn.f32 	%f787, %f785, %f786, %f786;
	fma.rn.f32 	%f788, %f786, %f787, %f787;
	fma.rn.f32 	%f789, %f787, %f788, %f788;
	fma.rn.f32 	%f790, %f788, %f789, %f789;
	fma.rn.f32 	%f791, %f789, %f790, %f790;
	fma.rn.f32 	%f792, %f790, %f791, %f791;
	fma.rn.f32 	%f793, %f791, %f792, %f792;
	fma.rn.f32 	%f794, %f792, %f793, %f793;
	fma.rn.f32 	%f795, %f793, %f794, %f794;
	fma.rn.f32 	%f796, %f794, %f795, %f795;
	fma.rn.f32 	%f797, %f795, %f796, %f796;
	fma.rn.f32 	%f798, %f796, %f797, %f797;
	fma.rn.f32 	%f799, %f797, %f798, %f798;
	fma.rn.f32 	%f800, %f798, %f799, %f799;
	fma.rn.f32 	%f801, %f799, %f800, %f800;
	fma.rn.f32 	%f802, %f800, %f801, %f801;
	fma.rn.f32 	%f803, %f801, %f802, %f802;
	fma.rn.f32 	%f804, %f802, %f803, %f803;
	fma.rn.f32 	%f805, %f803, %f804, %f804;
	fma.rn.f32 	%f806, %f804, %f805, %f805;
	fma.rn.f32 	%f807, %f805, %f806, %f806;
	fma.rn.f32 	%f808, %f806, %f807, %f807;
	fma.rn.f32 	%f809, %f807, %f808, %f808;
	fma.rn.f32 	%f810, %f808, %f809, %f809;
	fma.rn.f32 	%f811, %f809, %f810, %f810;
	fma.rn.f32 	%f812, %f810, %f811, %f811;
	fma.rn.f32 	%f813, %f811, %f812, %f812;
	fma.rn.f32 	%f814, %f812, %f813, %f813;
	fma.rn.f32 	%f815, %f813, %f814, %f814;
	fma.rn.f32 	%f816, %f814, %f815, %f815;
	fma.rn.f32 	%f817, %f815, %f816, %f816;
	fma.rn.f32 	%f818, %f816, %f817, %f817;
	fma.rn.f32 	%f819, %f817, %f818, %f818;
	fma.rn.f32 	%f820, %f818, %f819, %f819;
	fma.rn.f32 	%f821, %f819, %f820, %f820;
	fma.rn.f32 	%f822, %f820, %f821, %f821;
	fma.rn.f32 	%f823, %f821, %f822, %f822;
	fma.rn.f32 	%f824, %f822, %f823, %f823;
	fma.rn.f32 	%f825, %f823, %f824, %f824;
	fma.rn.f32 	%f826, %f824, %f825, %f825;
	fma.rn.f32 	%f827, %f825, %f826, %f826;
	fma.rn.f32 	%f828, %f826, %f827, %f827;
	fma.rn.f32 	%f829, %f827, %f828, %f828;
	fma.rn.f32 	%f830, %f828, %f829, %f829;
	fma.rn.f32 	%f831, %f829, %f830, %f830;
	fma.rn.f32 	%f832, %f830, %f831, %f831;
	fma.rn.f32 	%f833, %f831, %f832, %f832;
	fma.rn.f32 	%f834, %f832, %f833, %f833;
	fma.rn.f32 	%f835, %f833, %f834, %f834;
	fma.rn.f32 	%f836, %f834, %f835, %f835;
	fma.rn.f32 	%f837, %f835, %f836, %f836;
	fma.rn.f32 	%f838, %f836, %f837, %f837;
	fma.rn.f32 	%f839, %f837, %f838, %f838;
	fma.rn.f32 	%f840, %f838, %f839, %f839;
	fma.rn.f32 	%f841, %f839, %f840, %f840;
	fma.rn.f32 	%f842, %f840, %f841, %f841;
	fma.rn.f32 	%f843, %f841, %f842, %f842;
	fma.rn.f32 	%f844, %f842, %f843, %f843;
	fma.rn.f32 	%f845, %f843, %f844, %f844;
	fma.rn.f32 	%f846, %f844, %f845, %f845;
	fma.rn.f32 	%f847, %f845, %f846, %f846;
	fma.rn.f32 	%f848, %f846, %f847, %f847;
	fma.rn.f32 	%f849, %f847, %f848, %f848;
	fma.rn.f32 	%f850, %f848, %f849, %f849;
	fma.rn.f32 	%f851, %f849, %f850, %f850;
	fma.rn.f32 	%f852, %f850, %f851, %f851;
	fma.rn.f32 	%f853, %f851, %f852, %f852;
	fma.rn.f32 	%f854, %f852, %f853, %f853;
	fma.rn.f32 	%f855, %f853, %f854, %f854;
	fma.rn.f32 	%f856, %f854, %f855, %f855;
	fma.rn.f32 	%f857, %f855, %f856, %f856;
	fma.rn.f32 	%f858, %f856, %f857, %f857;
	fma.rn.f32 	%f859, %f857, %f858, %f858;
	fma.rn.f32 	%f860, %f858, %f859, %f859;
	fma.rn.f32 	%f861, %f859, %f860, %f860;
	fma.rn.f32 	%f862, %f860, %f861, %f861;
	fma.rn.f32 	%f863, %f861, %f862, %f862;
	fma.rn.f32 	%f864, %f862, %f863, %f863;
	fma.rn.f32 	%f865, %f863, %f864, %f864;
	fma.rn.f32 	%f866, %f864, %f865, %f865;
	fma.rn.f32 	%f867, %f865, %f866, %f866;
	fma.rn.f32 	%f868, %f866, %f867, %f867;
	fma.rn.f32 	%f869, %f867, %f868, %f868;
	fma.rn.f32 	%f870, %f868, %f869, %f869;
	fma.rn.f32 	%f871, %f869, %f870, %f870;
	fma.rn.f32 	%f872, %f870, %f871, %f871;
	fma.rn.f32 	%f873, %f871, %f872, %f872;
	fma.rn.f32 	%f874, %f872, %f873, %f873;
	fma.rn.f32 	%f875, %f873, %f874, %f874;
	fma.rn.f32 	%f876, %f874, %f875, %f875;
	fma.rn.f32 	%f877, %f875, %f876, %f876;
	fma.rn.f32 	%f878, %f876, %f877, %f877;
	fma.rn.f32 	%f879, %f877, %f878, %f878;
	fma.rn.f32 	%f880, %f878, %f879, %f879;
	fma.rn.f32 	%f881, %f879, %f880, %f880;
	fma.rn.f32 	%f882, %f880, %f881, %f881;
	fma.rn.f32 	%f883, %f881, %f882, %f882;
	fma.rn.f32 	%f884, %f882, %f883, %f883;
	fma.rn.f32 	%f885, %f883, %f884, %f884;
	fma.rn.f32 	%f886, %f884, %f885, %f885;
	fma.rn.f32 	%f887, %f885, %f886, %f886;
	fma.rn.f32 	%f888, %f886, %f887, %f887;
	fma.rn.f32 	%f889, %f887, %f888, %f888;
	fma.rn.f32 	%f890, %f888, %f889, %f889;
	fma.rn.f32 	%f891, %f889, %f890, %f890;
	fma.rn.f32 	%f892, %f890, %f891, %f891;
	fma.rn.f32 	%f893, %f891, %f892, %f892;
	fma.rn.f32 	%f894, %f892, %f893, %f893;
	fma.rn.f32 	%f895, %f893, %f894, %f894;
	fma.rn.f32 	%f896, %f894, %f895, %f895;
	fma.rn.f32 	%f897, %f895, %f896, %f896;
	fma.rn.f32 	%f898, %f896, %f897, %f897;
	fma.rn.f32 	%f899, %f897, %f898, %f898;
	fma.rn.f32 	%f900, %f898, %f899, %f899;
	fma.rn.f32 	%f901, %f899, %f900, %f900;
	fma.rn.f32 	%f902, %f900, %f901, %f901;
	fma.rn.f32 	%f903, %f901, %f902, %f902;
	fma.rn.f32 	%f904, %f902, %f903, %f903;
	fma.rn.f32 	%f905, %f903, %f904, %f904;
	fma.rn.f32 	%f906, %f904, %f905, %f905;
	fma.rn.f32 	%f907, %f905, %f906, %f906;
	fma.rn.f32 	%f908, %f906, %f907, %f907;
	fma.rn.f32 	%f909, %f907, %f908, %f908;
	fma.rn.f32 	%f910, %f908, %f909, %f909;
	fma.rn.f32 	%f911, %f909, %f910, %f910;
	fma.rn.f32 	%f912, %f910, %f911, %f911;
	fma.rn.f32 	%f913, %f911, %f912, %f912;
	fma.rn.f32 	%f914, %f912, %f913, %f913;
	fma.rn.f32 	%f915, %f913, %f914, %f914;
	fma.rn.f32 	%f916, %f914, %f915, %f915;
	fma.rn.f32 	%f917, %f915, %f916, %f916;
	fma.rn.f32 	%f918, %f916, %f917, %f917;
	fma.rn.f32 	%f919, %f917, %f918, %f918;
	fma.rn.f32 	%f920, %f918, %f919, %f919;
	fma.rn.f32 	%f921, %f919, %f920, %f920;
	fma.rn.f32 	%f922, %f920, %f921, %f921;
	fma.rn.f32 	%f923, %f921, %f922, %f922;
	fma.rn.f32 	%f924, %f922, %f923, %f923;
	fma.rn.f32 	%f925, %f923, %f924, %f924;
	fma.rn.f32 	%f926, %f924, %f925, %f925;
	fma.rn.f32 	%f927, %f925, %f926, %f926;
	fma.rn.f32 	%f928, %f926, %f927, %f927;
	fma.rn.f32 	%f929, %f927, %f928, %f928;
	fma.rn.f32 	%f930, %f928, %f929, %f929;
	fma.rn.f32 	%f931, %f929, %f930, %f930;
	fma.rn.f32 	%f932, %f930, %f931, %f931;
	fma.rn.f32 	%f933, %f931, %f932, %f932;
	fma.rn.f32 	%f934, %f932, %f933, %f933;
	fma.rn.f32 	%f935, %f933, %f934, %f934;
	fma.rn.f32 	%f936, %f934, %f935, %f935;
	fma.rn.f32 	%f937, %f935, %f936, %f936;
	fma.rn.f32 	%f938, %f936, %f937, %f937;
	fma.rn.f32 	%f939, %f937, %f938, %f938;
	fma.rn.f32 	%f940, %f938, %f939, %f939;
	fma.rn.f32 	%f941, %f939, %f940, %f940;
	fma.rn.f32 	%f942, %f940, %f941, %f941;
	fma.rn.f32 	%f943, %f941, %f942, %f942;
	fma.rn.f32 	%f944, %f942, %f943, %f943;
	fma.rn.f32 	%f945, %f943, %f944, %f944;
	fma.rn.f32 	%f946, %f944, %f945, %f945;
	fma.rn.f32 	%f947, %f945, %f946, %f946;
	fma.rn.f32 	%f948, %f946, %f947, %f947;
	fma.rn.f32 	%f949, %f947, %f948, %f948;
	fma.rn.f32 	%f950, %f948, %f949, %f949;
	fma.rn.f32 	%f951, %f949, %f950, %f950;
	fma.rn.f32 	%f952, %f950, %f951, %f951;
	fma.rn.f32 	%f953, %f951, %f952, %f952;
	fma.rn.f32 	%f954, %f952, %f953, %f953;
	fma.rn.f32 	%f955, %f953, %f954, %f954;
	fma.rn.f32 	%f956, %f954, %f955, %f955;
	fma.rn.f32 	%f957, %f955, %f956, %f956;
	fma.rn.f32 	%f958, %f956, %f957, %f957;
	fma.rn.f32 	%f959, %f957, %f958, %f958;
	fma.rn.f32 	%f960, %f958, %f959, %f959;
	fma.rn.f32 	%f961, %f959, %f960, %f960;
	fma.rn.f32 	%f962, %f960, %f961, %f961;
	fma.rn.f32 	%f963, %f961, %f962, %f962;
	fma.rn.f32 	%f964, %f962, %f963, %f963;
	fma.rn.f32 	%f965, %f963, %f964, %f964;
	fma.rn.f32 	%f966, %f964, %f965, %f965;
	fma.rn.f32 	%f967, %f965, %f966, %f966;
	fma.rn.f32 	%f968, %f966, %f967, %f967;
	fma.rn.f32 	%f969, %f967, %f968, %f968;
	fma.rn.f32 	%f970, %f968, %f969, %f969;
	fma.rn.f32 	%f971, %f969, %f970, %f970;
	fma.rn.f32 	%f972, %f970, %f971, %f971;
	fma.rn.f32 	%f973, %f971, %f972, %f972;
	fma.rn.f32 	%f974, %f972, %f973, %f973;
	fma.rn.f32 	%f975, %f973, %f974, %f974;
	fma.rn.f32 	%f976, %f974, %f975, %f975;
	fma.rn.f32 	%f977, %f975, %f976, %f976;
	fma.rn.f32 	%f978, %f976, %f977, %f977;
	fma.rn.f32 	%f979, %f977, %f978, %f978;
	fma.rn.f32 	%f980, %f978, %f979, %f979;
	fma.rn.f32 	%f981, %f979, %f980, %f980;
	fma.rn.f32 	%f982, %f980, %f981, %f981;
	fma.rn.f32 	%f983, %f981, %f982, %f982;
	fma.rn.f32 	%f984, %f982, %f983, %f983;
	fma.rn.f32 	%f985, %f983, %f984, %f984;
	fma.rn.f32 	%f986, %f984, %f985, %f985;
	fma.rn.f32 	%f987, %f985, %f986, %f986;
	fma.rn.f32 	%f988, %f986, %f987, %f987;
	fma.rn.f32 	%f989, %f987, %f988, %f988;
	fma.rn.f32 	%f990, %f988, %f989, %f989;
	fma.rn.f32 	%f991, %f989, %f990, %f990;
	fma.rn.f32 	%f992, %f990, %f991, %f991;
	fma.rn.f32 	%f993, %f991, %f992, %f992;
	fma.rn.f32 	%f994, %f992, %f993, %f993;
	fma.rn.f32 	%f995, %f993, %f994, %f994;
	fma.rn.f32 	%f996, %f994, %f995, %f995;
	fma.rn.f32 	%f997, %f995, %f996, %f996;
	fma.rn.f32 	%f998, %f996, %f997, %f997;
	fma.rn.f32 	%f999, %f997, %f998, %f998;
	fma.rn.f32 	%f1000, %f998, %f999, %f999;
	fma.rn.f32 	%f1001, %f999, %f1000, %f1000;
	fma.rn.f32 	%f1002, %f1000, %f1001, %f1001;
	fma.rn.f32 	%f1003, %f1001, %f1002, %f1002;
	fma.rn.f32 	%f1004, %f1002, %f1003, %f1003;
	fma.rn.f32 	%f1005, %f1003, %f1004, %f1004;
	fma.rn.f32 	%f1006, %f1004, %f1005, %f1005;
	fma.rn.f32 	%f1007, %f1005, %f1006, %f1006;
	fma.rn.f32 	%f1008, %f1006, %f1007, %f1007;
	fma.rn.f32 	%f1009, %f1007, %f1008, %f1008;
	fma.rn.f32 	%f1010, %f1008, %f1009, %f1009;
	fma.rn.f32 	%f1011, %f1009, %f1010, %f1010;
	fma.rn.f32 	%f1012, %f1010, %f1011, %f1011;
	fma.rn.f32 	%f1013, %f1011, %f1012, %f1012;
	fma.rn.f32 	%f1014, %f1012, %f1013, %f1013;
	fma.rn.f32 	%f1015, %f1013, %f1014, %f1014;
	fma.rn.f32 	%f1016, %f1014, %f1015, %f1015;
	fma.rn.f32 	%f1017, %f1015, %f1016, %f1016;
	fma.rn.f32 	%f1018, %f1016, %f1017, %f1017;
	fma.rn.f32 	%f1019, %f1017, %f1018, %f1018;
	fma.rn.f32 	%f1020, %f1018, %f1019, %f1019;
	fma.rn.f32 	%f1021, %f1019, %f1020, %f1020;
	fma.rn.f32 	%f1022, %f1020, %f1021, %f1021;
	fma.rn.f32 	%f1023, %f1021, %f1022, %f1022;
	fma.rn.f32 	%f1024, %f1022, %f1023, %f1023;
	fma.rn.f32 	%f1025, %f1023, %f1024, %f1024;
	fma.rn.f32 	%f1026, %f1024, %f1025, %f1025;
	fma.rn.f32 	%f1027, %f1025, %f1026, %f1026;
	fma.rn.f32 	%f1028, %f1026, %f1027, %f1027;
	fma.rn.f32 	%f1029, %f1027, %f1028, %f1028;
	fma.rn.f32 	%f1030, %f1028, %f1029, %f1029;
	fma.rn.f32 	%f1031, %f1029, %f1030, %f1030;
	fma.rn.f32 	%f1032, %f1030, %f1031, %f1031;
	fma.rn.f32 	%f1033, %f1031, %f1032, %f1032;
	fma.rn.f32 	%f1034, %f1032, %f1033, %f1033;
	fma.rn.f32 	%f1035, %f1033, %f1034, %f1034;
	fma.rn.f32 	%f1036, %f1034, %f1035, %f1035;
	fma.rn.f32 	%f1037, %f1035, %f1036, %f1036;
	fma.rn.f32 	%f1038, %f1036, %f1037, %f1037;
	fma.rn.f32 	%f1039, %f1037, %f1038, %f1038;
	fma.rn.f32 	%f1040, %f1038, %f1039, %f1039;
	fma.rn.f32 	%f1041, %f1039, %f1040, %f1040;
	fma.rn.f32 	%f1042, %f1040, %f1041, %f1041;
	fma.rn.f32 	%f1043, %f1041, %f1042, %f1042;
	fma.rn.f32 	%f1044, %f1042, %f1043, %f1043;
	fma.rn.f32 	%f1045, %f1043, %f1044, %f1044;
	fma.rn.f32 	%f1046, %f1044, %f1045, %f1045;
	fma.rn.f32 	%f1047, %f1045, %f1046, %f1046;
	fma.rn.f32 	%f1048, %f1046, %f1047, %f1047;
	fma.rn.f32 	%f1049, %f1047, %f1048, %f1048;
	fma.rn.f32 	%f1050, %f1048, %f1049, %f1049;
	fma.rn.f32 	%f1051, %f1049, %f1050, %f1050;
	fma.rn.f32 	%f1052, %f1050, %f1051, %f1051;
	fma.rn.f32 	%f1053, %f1051, %f1052, %f1052;
	fma.rn.f32 	%f1054, %f1052, %f1053, %f1053;
	fma.rn.f32 	%f1055, %f1053, %f1054, %f1054;
	fma.rn.f32 	%f1056, %f1054, %f1055, %f1055;
	fma.rn.f32 	%f1057, %f1055, %f1056, %f1056;
	fma.rn.f32 	%f1058, %f1056, %f1057, %f1057;
	fma.rn.f32 	%f1059, %f1057, %f1058, %f1058;
	fma.rn.f32 	%f1060, %f1058, %f1059, %f1059;
	fma.rn.f32 	%f1061, %f1059, %f1060, %f1060;
	fma.rn.f32 	%f1062, %f1060, %f1061, %f1061;
	fma.rn.f32 	%f1063, %f1061, %f1062, %f1062;
	fma.rn.f32 	%f1064, %f1062, %f1063, %f1063;
	fma.rn.f32 	%f1065, %f1063, %f1064, %f1064;
	fma.rn.f32 	%f1066, %f1064, %f1065, %f1065;
	fma.rn.f32 	%f1067, %f1065, %f1066, %f1066;
	fma.rn.f32 	%f1068, %f1066, %f1067, %f1067;
	fma.rn.f32 	%f1069, %f1067, %f1068, %f1068;
	fma.rn.f32 	%f1070, %f1068, %f1069, %f1069;
	fma.rn.f32 	%f1071, %f1069, %f1070, %f1070;
	fma.rn.f32 	%f1072, %f1070, %f1071, %f1071;
	fma.rn.f32 	%f1073, %f1071, %f1072, %f1072;
	fma.rn.f32 	%f1074, %f1072, %f1073, %f1073;
	fma.rn.f32 	%f1075, %f1073, %f1074, %f1074;
	fma.rn.f32 	%f1076, %f1074, %f1075, %f1075;
	fma.rn.f32 	%f1077, %f1075, %f1076, %f1076;
	fma.rn.f32 	%f1078, %f1076, %f1077, %f1077;
	fma.rn.f32 	%f1079, %f1077, %f1078, %f1078;
	fma.rn.f32 	%f1080, %f1078, %f1079, %f1079;
	fma.rn.f32 	%f1081, %f1079, %f1080, %f1080;
	fma.rn.f32 	%f1082, %f1080, %f1081, %f1081;
	fma.rn.f32 	%f1083, %f1081, %f1082, %f1082;
	fma.rn.f32 	%f1084, %f1082, %f1083, %f1083;
	fma.rn.f32 	%f1085, %f1083, %f1084, %f1084;
	fma.rn.f32 	%f1086, %f1084, %f1085, %f1085;
	fma.rn.f32 	%f1087, %f1085, %f1086, %f1086;
	fma.rn.f32 	%f1088, %f1086, %f1087, %f1087;
	fma.rn.f32 	%f1089, %f1087, %f1088, %f1088;
	fma.rn.f32 	%f1090, %f1088, %f1089, %f1089;
	fma.rn.f32 	%f1091, %f1089, %f1090, %f1090;
	fma.rn.f32 	%f1092, %f1090, %f1091, %f1091;
	fma.rn.f32 	%f1093, %f1091, %f1092, %f1092;
	fma.rn.f32 	%f1094, %f1092, %f1093, %f1093;
	fma.rn.f32 	%f1095, %f1093, %f1094, %f1094;
	fma.rn.f32 	%f1096, %f1094, %f1095, %f1095;
	fma.rn.f32 	%f1097, %f1095, %f1096, %f1096;
	fma.rn.f32 	%f1098, %f1096, %f1097, %f1097;
	fma.rn.f32 	%f1099, %f1097, %f1098, %f1098;
	fma.rn.f32 	%f1100, %f1098, %f1099, %f1099;
	fma.rn.f32 	%f1101, %f1099, %f1100, %f1100;
	fma.rn.f32 	%f1102, %f1100, %f1101, %f1101;
	fma.rn.f32 	%f1103, %f1101, %f1102, %f1102;
	fma.rn.f32 	%f1104, %f1102, %f1103, %f1103;
	fma.rn.f32 	%f1105, %f1103, %f1104, %f1104;
	fma.rn.f32 	%f1106, %f1104, %f1105, %f1105;
	fma.rn.f32 	%f1107, %f1105, %f1106, %f1106;
	fma.rn.f32 	%f1108, %f1106, %f1107, %f1107;
	fma.rn.f32 	%f1109, %f1107, %f1108, %f1108;
	fma.rn.f32 	%f1110, %f1108, %f1109, %f1109;
	fma.rn.f32 	%f1111, %f1109, %f1110, %f1110;
	fma.rn.f32 	%f1112, %f1110, %f1111, %f1111;
	fma.rn.f32 	%f1113, %f1111, %f1112, %f1112;
	fma.rn.f32 	%f1114, %f1112, %f1113, %f1113;
	fma.rn.f32 	%f1115, %f1113, %f1114, %f1114;
	fma.rn.f32 	%f1116, %f1114, %f1115, %f1115;
	fma.rn.f32 	%f1117, %f1115, %f1116, %f1116;
	fma.rn.f32 	%f1118, %f1116, %f1117, %f1117;
	fma.rn.f32 	%f1119, %f1117, %f1118, %f1118;
	fma.rn.f32 	%f1120, %f1118, %f1119, %f1119;
	fma.rn.f32 	%f1121, %f1119, %f1120, %f1120;
	fma.rn.f32 	%f1122, %f1120, %f1121, %f1121;
	fma.rn.f32 	%f1123, %f1121, %f1122, %f1122;
	fma.rn.f32 	%f1124, %f1122, %f1123, %f1123;
	fma.rn.f32 	%f1125, %f1123, %f1124, %f1124;
	fma.rn.f32 	%f1126, %f1124, %f1125, %f1125;
	fma.rn.f32 	%f1127, %f1125, %f1126, %f1126;
	fma.rn.f32 	%f1128, %f1126, %f1127, %f1127;
	fma.rn.f32 	%f1129, %f1127, %f1128, %f1128;
	fma.rn.f32 	%f1130, %f1128, %f1129, %f1129;
	fma.rn.f32 	%f1131, %f1129, %f1130, %f1130;
	fma.rn.f32 	%f1132, %f1130, %f1131, %f1131;
	fma.rn.f32 	%f1133, %f1131, %f1132, %f1132;
	fma.rn.f32 	%f1134, %f1132, %f1133, %f1133;
	fma.rn.f32 	%f1135, %f1133, %f1134, %f1134;
	fma.rn.f32 	%f1136, %f1134, %f1135, %f1135;
	fma.rn.f32 	%f1137, %f1135, %f1136, %f1136;
	fma.rn.f32 	%f1138, %f1136, %f1137, %f1137;
	fma.rn.f32 	%f1139, %f1137, %f1138, %f1138;
	fma.rn.f32 	%f1140, %f1138, %f1139, %f1139;
	fma.rn.f32 	%f1141, %f1139, %f1140, %f1140;
	fma.rn.f32 	%f1142, %f1140, %f1141, %f1141;
	fma.rn.f32 	%f1143, %f1141, %f1142, %f1142;
	fma.rn.f32 	%f1144, %f1142, %f1143, %f1143;
	fma.rn.f32 	%f1145, %f1143, %f1144, %f1144;
	fma.rn.f32 	%f1146, %f1144, %f1145, %f1145;
	fma.rn.f32 	%f1147, %f1145, %f1146, %f1146;
	fma.rn.f32 	%f1148, %f1146, %f1147, %f1147;
	fma.rn.f32 	%f1149, %f1147, %f1148, %f1148;
	fma.rn.f32 	%f1150, %f1148, %f1149, %f1149;
	fma.rn.f32 	%f1151, %f1149, %f1150, %f1150;
	fma.rn.f32 	%f1152, %f1150, %f1151, %f1151;
	fma.rn.f32 	%f1153, %f1151, %f1152, %f1152;
	fma.rn.f32 	%f1154, %f1152, %f1153, %f1153;
	fma.rn.f32 	%f1155, %f1153, %f1154, %f1154;
	fma.rn.f32 	%f1156, %f1154, %f1155, %f1155;
	fma.rn.f32 	%f1157, %f1155, %f1156, %f1156;
	fma.rn.f32 	%f1158, %f1156, %f1157, %f1157;
	fma.rn.f32 	%f1159, %f1157, %f1158, %f1158;
	fma.rn.f32 	%f1160, %f1158, %f1159, %f1159;
	fma.rn.f32 	%f1161, %f1159, %f1160, %f1160;
	fma.rn.f32 	%f1162, %f1160, %f1161, %f1161;
	fma.rn.f32 	%f1163, %f1161, %f1162, %f1162;
	fma.rn.f32 	%f1164, %f1162, %f1163, %f1163;
	fma.rn.f32 	%f1165, %f1163, %f1164, %f1164;
	fma.rn.f32 	%f1166, %f1164, %f1165, %f1165;
	fma.rn.f32 	%f1167, %f1165, %f1166, %f1166;
	fma.rn.f32 	%f1168, %f1166, %f1167, %f1167;
	fma.rn.f32 	%f1169, %f1167, %f1168, %f1168;
	fma.rn.f32 	%f1170, %f1168, %f1169, %f1169;
	fma.rn.f32 	%f1171, %f1169, %f1170, %f1170;
	fma.rn.f32 	%f1172, %f1170, %f1171, %f1171;
	fma.rn.f32 	%f1173, %f1171, %f1172, %f1172;
	fma.rn.f32 	%f1174, %f1172, %f1173, %f1173;
	fma.rn.f32 	%f1175, %f1173, %f1174, %f1174;
	fma.rn.f32 	%f1176, %f1174, %f1175, %f1175;
	fma.rn.f32 	%f1177, %f1175, %f1176, %f1176;
	fma.rn.f32 	%f1178, %f1176, %f1177, %f1177;
	fma.rn.f32 	%f1179, %f1177, %f1178, %f1178;
	fma.rn.f32 	%f1180, %f1178, %f1179, %f1179;
	fma.rn.f32 	%f1181, %f1179, %f1180, %f1180;
	fma.rn.f32 	%f1182, %f1180, %f1181, %f1181;
	fma.rn.f32 	%f1183, %f1181, %f1182, %f1182;
	fma.rn.f32 	%f1184, %f1182, %f1183, %f1183;
	fma.rn.f32 	%f1185, %f1183, %f1184, %f1184;
	fma.rn.f32 	%f1186, %f1184, %f1185, %f1185;
	fma.rn.f32 	%f1187, %f1185, %f1186, %f1186;
	fma.rn.f32 	%f1188, %f1186, %f1187, %f1187;
	fma.rn.f32 	%f1189, %f1187, %f1188, %f1188;
	fma.rn.f32 	%f1190, %f1188, %f1189, %f1189;
	fma.rn.f32 	%f1191, %f1189, %f1190, %f1190;
	fma.rn.f32 	%f1192, %f1190, %f1191, %f1191;
	fma.rn.f32 	%f1193, %f1191, %f1192, %f1192;
	fma.rn.f32 	%f1194, %f1192, %f1193, %f1193;
	fma.rn.f32 	%f1195, %f1193, %f1194, %f1194;
	fma.rn.f32 	%f1196, %f1194, %f1195, %f1195;
	fma.rn.f32 	%f1197, %f1195, %f1196, %f1196;
	fma.rn.f32 	%f1198, %f1196, %f1197, %f1197;
	fma.rn.f32 	%f1199, %f1197, %f1198, %f1198;
	fma.rn.f32 	%f1200, %f1198, %f1199, %f1199;
	fma.rn.f32 	%f1201, %f1199, %f1200, %f1200;
	fma.rn.f32 	%f1202, %f1200, %f1201, %f1201;
	fma.rn.f32 	%f1203, %f1201, %f1202, %f1202;
	fma.rn.f32 	%f1204, %f1202, %f1203, %f1203;
	fma.rn.f32 	%f1205, %f1203, %f1204, %f1204;
	fma.rn.f32 	%f1206, %f1204, %f1205, %f1205;
	fma.rn.f32 	%f1207, %f1205, %f1206, %f1206;
	fma.rn.f32 	%f1208, %f1206, %f1207, %f1207;
	fma.rn.f32 	%f1209, %f1207, %f1208, %f1208;
	fma.rn.f32 	%f1210, %f1208, %f1209, %f1209;
	fma.rn.f32 	%f1211, %f1209, %f1210, %f1210;
	fma.rn.f32 	%f1212, %f1210, %f1211, %f1211;
	fma.rn.f32 	%f1213, %f1211, %f1212, %f1212;
	fma.rn.f32 	%f1214, %f1212, %f1213, %f1213;
	fma.rn.f32 	%f1215, %f1213, %f1214, %f1214;
	fma.rn.f32 	%f1216, %f1214, %f1215, %f1215;
	fma.rn.f32 	%f1217, %f1215, %f1216, %f1216;
	fma.rn.f32 	%f1218, %f1216, %f1217, %f1217;
	fma.rn.f32 	%f1219, %f1217, %f1218, %f1218;
	fma.rn.f32 	%f1220, %f1218, %f1219, %f1219;
	fma.rn.f32 	%f1221, %f1219, %f1220, %f1220;
	fma.rn.f32 	%f1222, %f1220, %f1221, %f1221;
	fma.rn.f32 	%f1223, %f1221, %f1222, %f1222;
	fma.rn.f32 	%f1224, %f1222, %f1223, %f1223;
	fma.rn.f32 	%f1225, %f1223, %f1224, %f1224;
	fma.rn.f32 	%f1226, %f1224, %f1225, %f1225;
	fma.rn.f32 	%f1227, %f1225, %f1226, %f1226;
	fma.rn.f32 	%f1228, %f1226, %f1227, %f1227;
	fma.rn.f32 	%f1229, %f1227, %f1228, %f1228;
	fma.rn.f32 	%f1230, %f1228, %f1229, %f1229;
	fma.rn.f32 	%f1231, %f1229, %f1230, %f1230;
	fma.rn.f32 	%f1232, %f1230, %f1231, %f1231;
	fma.rn.f32 	%f1233, %f1231, %f1232, %f1232;
	fma.rn.f32 	%f1234, %f1232, %f1233, %f1233;
	fma.rn.f32 	%f1235, %f1233, %f1234, %f1234;
	fma.rn.f32 	%f1236, %f1234, %f1235, %f1235;
	fma.rn.f32 	%f1237, %f1235, %f1236, %f1236;
	fma.rn.f32 	%f1238, %f1236, %f1237, %f1237;
	fma.rn.f32 	%f1239, %f1237, %f1238, %f1238;
	fma.rn.f32 	%f1240, %f1238, %f1239, %f1239;
	fma.rn.f32 	%f1241, %f1239, %f1240, %f1240;
	fma.rn.f32 	%f1242, %f1240, %f1241, %f1241;
	fma.rn.f32 	%f1243, %f1241, %f1242, %f1242;
	fma.rn.f32 	%f1244, %f1242, %f1243, %f1243;
	fma.rn.f32 	%f1245, %f1243, %f1244, %f1244;
	fma.rn.f32 	%f1246, %f1244, %f1245, %f1245;
	fma.rn.f32 	%f1247, %f1245, %f1246, %f1246;
	fma.rn.f32 	%f1248, %f1246, %f1247, %f1247;
	fma.rn.f32 	%f1249, %f1247, %f1248, %f1248;
	fma.rn.f32 	%f1250, %f1248, %f1249, %f1249;
	fma.rn.f32 	%f1251, %f1249, %f1250, %f1250;
	fma.rn.f32 	%f1252, %f1250, %f1251, %f1251;
	fma.rn.f32 	%f1253, %f1251, %f1252, %f1252;
	fma.rn.f32 	%f1254, %f1252, %f1253, %f1253;
	fma.rn.f32 	%f1255, %f1253, %f1254, %f1254;
	fma.rn.f32 	%f1256, %f1254, %f1255, %f1255;
	fma.rn.f32 	%f1257, %f1255, %f1256, %f1256;
	fma.rn.f32 	%f1258, %f1256, %f1257, %f1257;
	fma.rn.f32 	%f1259, %f1257, %f1258, %f1258;
	fma.rn.f32 	%f1260, %f1258, %f1259, %f1259;
	fma.rn.f32 	%f1261, %f1259, %f1260, %f1260;
	fma.rn.f32 	%f1262, %f1260, %f1261, %f1261;
	fma.rn.f32 	%f1263, %f1261, %f1262, %f1262;
	fma.rn.f32 	%f1264, %f1262, %f1263, %f1263;
	fma.rn.f32 	%f1265, %f1263, %f1264, %f1264;
	fma.rn.f32 	%f1266, %f1264, %f1265, %f1265;
	fma.rn.f32 	%f1267, %f1265, %f1266, %f1266;
	fma.rn.f32 	%f1268, %f1266, %f1267, %f1267;
	fma.rn.f32 	%f1269, %f1267, %f1268, %f1268;
	fma.rn.f32 	%f1270, %f1268, %f1269, %f1269;
	fma.rn.f32 	%f1271, %f1269, %f1270, %f1270;
	fma.rn.f32 	%f1272, %f1270, %f1271, %f1271;
	fma.rn.f32 	%f1273, %f1271, %f1272, %f1272;
	fma.rn.f32 	%f1274, %f1272, %f1273, %f1273;
	fma.rn.f32 	%f1275, %f1273, %f1274, %f1274;
	fma.rn.f32 	%f1276, %f1274, %f1275, %f1275;
	fma.rn.f32 	%f1277, %f1275, %f1276, %f1276;
	fma.rn.f32 	%f1278, %f1276, %f1277, %f1277;
	fma.rn.f32 	%f1279, %f1277, %f1278, %f1278;
	fma.rn.f32 	%f1280, %f1278, %f1279, %f1279;
	fma.rn.f32 	%f1281, %f1279, %f1280, %f1280;
	fma.rn.f32 	%f1282, %f1280, %f1281, %f1281;
	fma.rn.f32 	%f1283, %f1281, %f1282, %f1282;
	fma.rn.f32 	%f1284, %f1282, %f1283, %f1283;
	fma.rn.f32 	%f1285, %f1283, %f1284, %f1284;
	fma.rn.f32 	%f1286, %f1284, %f1285, %f1285;
	fma.rn.f32 	%f1287, %f1285, %f1286, %f1286;
	fma.rn.f32 	%f1288, %f1286, %f1287, %f1287;
	fma.rn.f32 	%f1289, %f1287, %f1288, %f1288;
	fma.rn.f32 	%f1290, %f1288, %f1289, %f1289;
	fma.rn.f32 	%f1291, %f1289, %f1290, %f1290;
	fma.rn.f32 	%f1292, %f1290, %f1291, %f1291;
	fma.rn.f32 	%f1293, %f1291, %f1292, %f1292;
	fma.rn.f32 	%f1294, %f1292, %f1293, %f1293;
	fma.rn.f32 	%f1295, %f1293, %f1294, %f1294;
	fma.rn.f32 	%f1296, %f1294, %f1295, %f1295;
	fma.rn.f32 	%f1297, %f1295, %f1296, %f1296;
	fma.rn.f32 	%f1298, %f1296, %f1297, %f1297;
	fma.rn.f32 	%f1299, %f1297, %f1298, %f1298;
	fma.rn.f32 	%f1300, %f1298, %f1299, %f1299;
	fma.rn.f32 	%f1301, %f1299, %f1300, %f1300;
	fma.rn.f32 	%f1302, %f1300, %f1301, %f1301;
	fma.rn.f32 	%f1303, %f1301, %f1302, %f1302;
	fma.rn.f32 	%f1304, %f1302, %f1303, %f1303;
	fma.rn.f32 	%f1305, %f1303, %f1304, %f1304;
	fma.rn.f32 	%f1306, %f1304, %f1305, %f1305;
	fma.rn.f32 	%f1307, %f1305, %f1306, %f1306;
	fma.rn.f32 	%f1308, %f1306, %f1307, %f1307;
	fma.rn.f32 	%f1309, %f1307, %f1308, %f1308;
	fma.rn.f32 	%f1310, %f1308, %f1309, %f1309;
	fma.rn.f32 	%f1311, %f1309, %f1310, %f1310;
	fma.rn.f32 	%f1312, %f1310, %f1311, %f1311;
	fma.rn.f32 	%f1313, %f1311, %f1312, %f1312;
	fma.rn.f32 	%f1314, %f1312, %f1313, %f1313;
	fma.rn.f32 	%f1315, %f1313, %f1314, %f1314;
	fma.rn.f32 	%f1316, %f1314, %f1315, %f1315;
	fma.rn.f32 	%f1317, %f1315, %f1316, %f1316;
	fma.rn.f32 	%f1318, %f1316, %f1317, %f1317;
	fma.rn.f32 	%f1319, %f1317, %f1318, %f1318;
	fma.rn.f32 	%f1320, %f1318, %f1319, %f1319;
	fma.rn.f32 	%f1321, %f1319, %f1320, %f1320;
	fma.rn.f32 	%f1322, %f1320, %f1321, %f1321;
	fma.rn.f32 	%f1323, %f1321, %f1322, %f1322;
	fma.rn.f32 	%f1324, %f1322, %f1323, %f1323;
	fma.rn.f32 	%f1325, %f1323, %f1324, %f1324;
	fma.rn.f32 	%f1326, %f1324, %f1325, %f1325;
	fma.rn.f32 	%f1327, %f1325, %f1326, %f1326;
	fma.rn.f32 	%f1328, %f1326, %f1327, %f1327;
	fma.rn.f32 	%f1329, %f1327, %f1328, %f1328;
	fma.rn.f32 	%f1330, %f1328, %f1329, %f1329;
	fma.rn.f32 	%f1331, %f1329, %f1330, %f1330;
	fma.rn.f32 	%f1332, %f1330, %f1331, %f1331;
	fma.rn.f32 	%f1333, %f1331, %f1332, %f1332;
	fma.rn.f32 	%f1334, %f1332, %f1333, %f1333;
	fma.rn.f32 	%f1335, %f1333, %f1334, %f1334;
	fma.rn.f32 	%f1336, %f1334, %f1335, %f1335;
	fma.rn.f32 	%f1337, %f1335, %f1336, %f1336;
	fma.rn.f32 	%f1338, %f1336, %f1337, %f1337;
	fma.rn.f32 	%f1339, %f1337, %f1338, %f1338;
	fma.rn.f32 	%f1340, %f1338, %f1339, %f1339;
	fma.rn.f32 	%f1341, %f1339, %f1340, %f1340;
	fma.rn.f32 	%f1342, %f1340, %f1341, %f1341;
	fma.rn.f32 	%f1343, %f1341, %f1342, %f1342;
	fma.rn.f32 	%f1344, %f1342, %f1343, %f1343;
	fma.rn.f32 	%f1345, %f1343, %f1344, %f1344;
	fma.rn.f32 	%f1346, %f1344, %f1345, %f1345;
	fma.rn.f32 	%f1347, %f1345, %f1346, %f1346;
	fma.rn.f32 	%f1348, %f1346, %f1347, %f1347;
	fma.rn.f32 	%f1349, %f1347, %f1348, %f1348;
	fma.rn.f32 	%f1350, %f1348, %f1349, %f1349;
	fma.rn.f32 	%f1351, %f1349, %f1350, %f1350;
	fma.rn.f32 	%f1352, %f1350, %f1351, %f1351;
	fma.rn.f32 	%f1353, %f1351, %f1352, %f1352;
	fma.rn.f32 	%f1354, %f1352, %f1353, %f1353;
	fma.rn.f32 	%f1355, %f1353, %f1354, %f1354;
	fma.rn.f32 	%f1356, %f1354, %f1355, %f1355;
	fma.rn.f32 	%f1357, %f1355, %f1356, %f1356;
	fma.rn.f32 	%f1358, %f1356, %f1357, %f1357;
	fma.rn.f32 	%f1359, %f1357, %f1358, %f1358;
	fma.rn.f32 	%f1360, %f1358, %f1359, %f1359;
	fma.rn.f32 	%f1361, %f1359, %f1360, %f1360;
	fma.rn.f32 	%f1362, %f1360, %f1361, %f1361;
	fma.rn.f32 	%f1363, %f1361, %f1362, %f1362;
	fma.rn.f32 	%f1364, %f1362, %f1363, %f1363;
	fma.rn.f32 	%f1365, %f1363, %f1364, %f1364;
	fma.rn.f32 	%f1366, %f1364, %f1365, %f1365;
	fma.rn.f32 	%f1367, %f1365, %f1366, %f1366;
	fma.rn.f32 	%f1368, %f1366, %f1367, %f1367;
	fma.rn.f32 	%f1369, %f1367, %f1368, %f1368;
	fma.rn.f32 	%f1370, %f1368, %f1369, %f1369;
	fma.rn.f32 	%f1371, %f1369, %f1370, %f1370;
	fma.rn.f32 	%f1372, %f1370, %f1371, %f1371;
	fma.rn.f32 	%f1373, %f1371, %f1372, %f1372;
	fma.rn.f32 	%f1374, %f1372, %f1373, %f1373;
	fma.rn.f32 	%f1375, %f1373, %f1374, %f1374;
	fma.rn.f32 	%f1376, %f1374, %f1375, %f1375;
	fma.rn.f32 	%f1377, %f1375, %f1376, %f1376;
	fma.rn.f32 	%f1378, %f1376, %f1377, %f1377;
	fma.rn.f32 	%f1379, %f1377, %f1378, %f1378;
	fma.rn.f32 	%f1380, %f1378, %f1379, %f1379;
	fma.rn.f32 	%f1381, %f1379, %f1380, %f1380;
	fma.rn.f32 	%f1382, %f1380, %f1381, %f1381;
	fma.rn.f32 	%f1383, %f1381, %f1382, %f1382;
	fma.rn.f32 	%f1384, %f1382, %f1383, %f1383;
	fma.rn.f32 	%f1385, %f1383, %f1384, %f1384;
	fma.rn.f32 	%f1386, %f1384, %f1385, %f1385;
	fma.rn.f32 	%f1387, %f1385, %f1386, %f1386;
	fma.rn.f32 	%f1388, %f1386, %f1387, %f1387;
	fma.rn.f32 	%f1389, %f1387, %f1388, %f1388;
	fma.rn.f32 	%f1390, %f1388, %f1389, %f1389;
	fma.rn.f32 	%f1391, %f1389, %f1390, %f1390;
	fma.rn.f32 	%f1392, %f1390, %f1391, %f1391;
	fma.rn.f32 	%f1393, %f1391, %f1392, %f1392;
	fma.rn.f32 	%f1394, %f1392, %f1393, %f1393;
	fma.rn.f32 	%f1395, %f1393, %f1394, %f1394;
	fma.rn.f32 	%f1396, %f1394, %f1395, %f1395;
	fma.rn.f32 	%f1397, %f1395, %f1396, %f1396;
	fma.rn.f32 	%f1398, %f1396, %f1397, %f1397;
	fma.rn.f32 	%f1399, %f1397, %f1398, %f1398;
	fma.rn.f32 	%f1400, %f1398, %f1399, %f1399;
	fma.rn.f32 	%f1401, %f1399, %f1400, %f1400;
	fma.rn.f32 	%f1402, %f1400, %f1401, %f1401;
	fma.rn.f32 	%f1403, %f1401, %f1402, %f1402;
	fma.rn.f32 	%f1404, %f1402, %f1403, %f1403;
	fma.rn.f32 	%f1405, %f1403, %f1404, %f1404;
	fma.rn.f32 	%f1406, %f1404, %f1405, %f1405;
	fma.rn.f32 	%f1407, %f1405, %f1406, %f1406;
	fma.rn.f32 	%f1408, %f1406, %f1407, %f1407;
	fma.rn.f32 	%f1409, %f1407, %f1408, %f1408;
	fma.rn.f32 	%f1410, %f1408, %f1409, %f1409;
	fma.rn.f32 	%f1411, %f1409, %f1410, %f1410;
	fma.rn.f32 	%f1412, %f1410, %f1411, %f1411;
	fma.rn.f32 	%f1413, %f1411, %f1412, %f1412;
	fma.rn.f32 	%f1414, %f1412, %f1413, %f1413;
	fma.rn.f32 	%f1415, %f1413, %f1414, %f1414;
	fma.rn.f32 	%f1416, %f1414, %f1415, %f1415;
	fma.rn.f32 	%f1417, %f1415, %f1416, %f1416;
	fma.rn.f32 	%f1418, %f1416, %f1417, %f1417;
	fma.rn.f32 	%f1419, %f1417, %f1418, %f1418;
	fma.rn.f32 	%f1420, %f1418, %f1419, %f1419;
	fma.rn.f32 	%f1421, %f1419, %f1420, %f1420;
	fma.rn.f32 	%f1422, %f1420, %f1421, %f1421;
	fma.rn.f32 	%f1423, %f1421, %f1422, %f1422;
	fma.rn.f32 	%f1424, %f1422, %f1423, %f1423;
	fma.rn.f32 	%f1425, %f1423, %f1424, %f1424;
	fma.rn.f32 	%f1426, %f1424, %f1425, %f1425;
	fma.rn.f32 	%f1427, %f1425, %f1426, %f1426;
	fma.rn.f32 	%f1428, %f1426, %f1427, %f1427;
	fma.rn.f32 	%f1429, %f1427, %f1428, %f1428;
	fma.rn.f32 	%f1430, %f1428, %f1429, %f1429;
	fma.rn.f32 	%f1431, %f1429, %f1430, %f1430;
	fma.rn.f32 	%f1432, %f1430, %f1431, %f1431;
	fma.rn.f32 	%f1433, %f1431, %f1432, %f1432;
	fma.rn.f32 	%f1434, %f1432, %f1433, %f1433;
	fma.rn.f32 	%f1435, %f1433, %f1434, %f1434;
	fma.rn.f32 	%f1436, %f1434, %f1435, %f1435;
	fma.rn.f32 	%f1437, %f1435, %f1436, %f1436;
	fma.rn.f32 	%f1438, %f1436, %f1437, %f1437;
	fma.rn.f32 	%f1439, %f1437, %f1438, %f1438;
	fma.rn.f32 	%f1440, %f1438, %f1439, %f1439;
	fma.rn.f32 	%f1441, %f1439, %f1440, %f1440;
	fma.rn.f32 	%f1442, %f1440, %f1441, %f1441;
	fma.rn.f32 	%f1443, %f1441, %f1442, %f1442;
	fma.rn.f32 	%f1444, %f1442, %f1443, %f1443;
	fma.rn.f32 	%f1445, %f1443, %f1444, %f1444;
	fma.rn.f32 	%f1446, %f1444, %f1445, %f1445;
	fma.rn.f32 	%f1447, %f1445, %f1446, %f1446;
	fma.rn.f32 	%f1448, %f1446, %f1447, %f1447;
	fma.rn.f32 	%f1449, %f1447, %f1448, %f1448;
	fma.rn.f32 	%f1450, %f1448, %f1449, %f1449;
	fma.rn.f32 	%f1451, %f1449, %f1450, %f1450;
	fma.rn.f32 	%f1452, %f1450, %f1451, %f1451;
	fma.rn.f32 	%f1453, %f1451, %f1452, %f1452;
	fma.rn.f32 	%f1454, %f1452, %f1453, %f1453;
	fma.rn.f32 	%f1455, %f1453, %f1454, %f1454;
	fma.rn.f32 	%f1456, %f1454, %f1455, %f1455;
	fma.rn.f32 	%f1457, %f1455, %f1456, %f1456;
	fma.rn.f32 	%f1458, %f1456, %f1457, %f1457;
	fma.rn.f32 	%f1459, %f1457, %f1458, %f1458;
	fma.rn.f32 	%f1460, %f1458, %f1459, %f1459;
	fma.rn.f32 	%f1461, %f1459, %f1460, %f1460;
	fma.rn.f32 	%f1462, %f1460, %f1461, %f1461;
	fma.rn.f32 	%f1463, %f1461, %f1462, %f1462;
	fma.rn.f32 	%f1464, %f1462, %f1463, %f1463;
	fma.rn.f32 	%f1465, %f1463, %f1464, %f1464;
	fma.rn.f32 	%f1466, %f1464, %f1465, %f1465;
	fma.rn.f32 	%f1467, %f1465, %f1466, %f1466;
	fma.rn.f32 	%f1468, %f1466, %f1467, %f1467;
	fma.rn.f32 	%f1469, %f1467, %f1468, %f1468;
	fma.rn.f32 	%f1470, %f1468, %f1469, %f1469;
	fma.rn.f32 	%f1471, %f1469, %f1470, %f1470;
	fma.rn.f32 	%f1472, %f1470, %f1471, %f1471;
	fma.rn.f32 	%f1473, %f1471, %f1472, %f1472;
	fma.rn.f32 	%f1474, %f1472, %f1473, %f1473;
	fma.rn.f32 	%f1475, %f1473, %f1474, %f1474;
	fma.rn.f32 	%f1476, %f1474, %f1475, %f1475;
	fma.rn.f32 	%f1477, %f1475, %f1476, %f1476;
	fma.rn.f32 	%f1478, %f1476, %f1477, %f1477;
	fma.rn.f32 	%f1479, %f1477, %f1478, %f1478;
	fma.rn.f32 	%f1480, %f1478, %f1479, %f1479;
	fma.rn.f32 	%f1481, %f1479, %f1480, %f1480;
	fma.rn.f32 	%f1482, %f1480, %f1481, %f1481;
	fma.rn.f32 	%f1483, %f1481, %f1482, %f1482;
	fma.rn.f32 	%f1484, %f1482, %f1483, %f1483;
	fma.rn.f32 	%f1485, %f1483, %f1484, %f1484;
	fma.rn.f32 	%f1486, %f1484, %f1485, %f1485;
	fma.rn.f32 	%f1487, %f1485, %f1486, %f1486;
	fma.rn.f32 	%f1488, %f1486, %f1487, %f1487;
	fma.rn.f32 	%f1489, %f1487, %f1488, %f1488;
	fma.rn.f32 	%f1490, %f1488, %f1489, %f1489;
	fma.rn.f32 	%f1491, %f1489, %f1490, %f1490;
	fma.rn.f32 	%f1492, %f1490, %f1491, %f1491;
	fma.rn.f32 	%f1493, %f1491, %f1492, %f1492;
	fma.rn.f32 	%f1494, %f1492, %f1493, %f1493;
	fma.rn.f32 	%f1495, %f1493, %f1494, %f1494;
	fma.rn.f32 	%f1496, %f1494, %f1495, %f1495;
	fma.rn.f32 	%f1497, %f1495, %f1496, %f1496;
	fma.rn.f32 	%f1498, %f1496, %f1497, %f1497;
	fma.rn.f32 	%f1499, %f1497, %f1498, %f1498;
	fma.rn.f32 	%f1500, %f1498, %f1499, %f1499;
	fma.rn.f32 	%f1501, %f1499, %f1500, %f1500;
	fma.rn.f32 	%f1502, %f1500, %f1501, %f1501;
	fma.rn.f32 	%f1503, %f1501, %f1502, %f1502;
	fma.rn.f32 	%f1504, %f1502, %f1503, %f1503;
	fma.rn.f32 	%f1505, %f1503, %f1504, %f1504;
	fma.rn.f32 	%f1506, %f1504, %f1505, %f1505;
	fma.rn.f32 	%f1507, %f1505, %f1506, %f1506;
	fma.rn.f32 	%f1508, %f1506, %f1507, %f1507;
	fma.rn.f32 	%f1509, %f1507, %f1508, %f1508;
	fma.rn.f32 	%f1510, %f1508, %f1509, %f1509;
	fma.rn.f32 	%f1511, %f1509, %f1510, %f1510;
	fma.rn.f32 	%f1512, %f1510, %f1511, %f1511;
	fma.rn.f32 	%f1513, %f1511, %f1512, %f1512;
	fma.rn.f32 	%f1514, %f1512, %f1513, %f1513;
	fma.rn.f32 	%f1515, %f1513, %f1514, %f1514;
	fma.rn.f32 	%f1516, %f1514, %f1515, %f1515;
	fma.rn.f32 	%f1517, %f1515, %f1516, %f1516;
	fma.rn.f32 	%f1518, %f1516, %f1517, %f1517;
	fma.rn.f32 	%f1519, %f1517, %f1518, %f1518;
	fma.rn.f32 	%f1520, %f1518, %f1519, %f1519;
	fma.rn.f32 	%f1521, %f1519, %f1520, %f1520;
	fma.rn.f32 	%f1522, %f1520, %f1521, %f1521;
	fma.rn.f32 	%f1523, %f1521, %f1522, %f1522;
	fma.rn.f32 	%f1524, %f1522, %f1523, %f1523;
	fma.rn.f32 	%f1525, %f1523, %f1524, %f1524;
	fma.rn.f32 	%f1526, %f1524, %f1525, %f1525;
	fma.rn.f32 	%f1527, %f1525, %f1526, %f1526;
	fma.rn.f32 	%f1528, %f1526, %f1527, %f1527;
	fma.rn.f32 	%f1529, %f1527, %f1528, %f1528;
	fma.rn.f32 	%f1530, %f1528, %f1529, %f1529;
	fma.rn.f32 	%f1531, %f1529, %f1530, %f1530;
	fma.rn.f32 	%f1532, %f1530, %f1531, %f1531;
	fma.rn.f32 	%f1533, %f1531, %f1532, %f1532;
	fma.rn.f32 	%f1534, %f1532, %f1533, %f1533;
	fma.rn.f32 	%f1535, %f1533, %f1534, %f1534;
	fma.rn.f32 	%f1536, %f1534, %f1535, %f1535;
	fma.rn.f32 	%f1537, %f1535, %f1536, %f1536;
	fma.rn.f32 	%f1538, %f1536, %f1537, %f1537;
	fma.rn.f32 	%f1539, %f1537, %f1538, %f1538;
	fma.rn.f32 	%f1540, %f1538, %f1539, %f1539;
	fma.rn.f32 	%f1541, %f1539, %f1540, %f1540;
	fma.rn.f32 	%f1542, %f1540, %f1541, %f1541;
	fma.rn.f32 	%f1543, %f1541, %f1542, %f1542;
	fma.rn.f32 	%f1544, %f1542, %f1543, %f1543;
	fma.rn.f32 	%f1545, %f1543, %f1544, %f1544;
	fma.rn.f32 	%f1546, %f1544, %f1545, %f1545;
	fma.rn.f32 	%f1547, %f1545, %f1546, %f1546;
	fma.rn.f32 	%f1548, %f1546, %f1547, %f1547;
	fma.rn.f32 	%f1549, %f1547, %f1548, %f1548;
	fma.rn.f32 	%f1550, %f1548, %f1549, %f1549;
	fma.rn.f32 	%f1551, %f1549, %f1550, %f1550;
	fma.rn.f32 	%f1552, %f1550, %f1551, %f1551;
	fma.rn.f32 	%f1553, %f1551, %f1552, %f1552;
	fma.rn.f32 	%f1554, %f1552, %f1553, %f1553;
	fma.rn.f32 	%f1555, %f1553, %f1554, %f1554;
	fma.rn.f32 	%f1556, %f1554, %f1555, %f1555;
	fma.rn.f32 	%f1557, %f1555, %f1556, %f1556;
	fma.rn.f32 	%f1558, %f1556, %f1557, %f1557;
	fma.rn.f32 	%f1559, %f1557, %f1558, %f1558;
	fma.rn.f32 	%f1560, %f1558, %f1559, %f1559;
	fma.rn.f32 	%f1561, %f1559, %f1560, %f1560;
	fma.rn.f32 	%f1562, %f1560, %f1561, %f1561;
	fma.rn.f32 	%f1563, %f1561, %f1562, %f1562;
	fma.rn.f32 	%f1564, %f1562, %f1563, %f1563;
	fma.rn.f32 	%f1565, %f1563, %f1564, %f1564;
	fma.rn.f32 	%f1566, %f1564, %f1565, %f1565;
	fma.rn.f32 	%f1567, %f1565, %f1566, %f1566;
	fma.rn.f32 	%f1568, %f1566, %f1567, %f1567;
	fma.rn.f32 	%f1569, %f1567, %f1568, %f1568;
	fma.rn.f32 	%f1570, %f1568, %f1569, %f1569;
	fma.rn.f32 	%f1571, %f1569, %f1570, %f1570;
	fma.rn.f32 	%f1572, %f1570, %f1571, %f1571;
	fma.rn.f32 	%f1573, %f1571, %f1572, %f1572;
	fma.rn.f32 	%f1574, %f1572, %f1573, %f1573;
	fma.rn.f32 	%f1575, %f1573, %f1574, %f1574;
	fma.rn.f32 	%f1576, %f1574, %f1575, %f1575;
	fma.rn.f32 	%f1577, %f1575, %f1576, %f1576;
	fma.rn.f32 	%f1578, %f1576, %f1577, %f1577;
	fma.rn.f32 	%f1579, %f1577, %f1578, %f1578;
	fma.rn.f32 	%f1580, %f1578, %f1579, %f1579;
	fma.rn.f32 	%f1581, %f1579, %f1580, %f1580;
	fma.rn.f32 	%f1582, %f1580, %f1581, %f1581;
	fma.rn.f32 	%f1583, %f1581, %f1582, %f1582;
	fma.rn.f32 	%f1584, %f1582, %f1583, %f1583;
	fma.rn.f32 	%f1585, %f1583, %f1584, %f1584;
	fma.rn.f32 	%f1586, %f1584, %f1585, %f1585;
	fma.rn.f32 	%f1587, %f1585, %f1586, %f1586;
	fma.rn.f32 	%f1588, %f1586, %f1587, %f1587;
	fma.rn.f32 	%f1589, %f1587, %f1588, %f1588;
	fma.rn.f32 	%f1590, %f1588, %f1589, %f1589;
	fma.rn.f32 	%f1591, %f1589, %f1590, %f1590;
	fma.rn.f32 	%f1592, %f1590, %f1591, %f1591;
	fma.rn.f32 	%f1593, %f1591, %f1592, %f1592;
	fma.rn.f32 	%f1594, %f1592, %f1593, %f1593;
	fma.rn.f32 	%f1595, %f1593, %f1594, %f1594;
	fma.rn.f32 	%f1596, %f1594, %f1595, %f1595;
	fma.rn.f32 	%f1597, %f1595, %f1596, %f1596;
	fma.rn.f32 	%f1598, %f1596, %f1597, %f1597;
	fma.rn.f32 	%f1599, %f1597, %f1598, %f1598;
	fma.rn.f32 	%f1600, %f1598, %f1599, %f1599;
	fma.rn.f32 	%f1601, %f1599, %f1600, %f1600;
	fma.rn.f32 	%f1602, %f1600, %f1601, %f1601;
	fma.rn.f32 	%f1603, %f1601, %f1602, %f1602;
	fma.rn.f32 	%f1604, %f1602, %f1603, %f1603;
	fma.rn.f32 	%f1605, %f1603, %f1604, %f1604;
	fma.rn.f32 	%f1606, %f1604, %f1605, %f1605;
	fma.rn.f32 	%f1607, %f1605, %f1606, %f1606;
	fma.rn.f32 	%f1608, %f1606, %f1607, %f1607;
	fma.rn.f32 	%f1609, %f1607, %f1608, %f1608;
	fma.rn.f32 	%f1610, %f1608, %f1609, %f1609;
	fma.rn.f32 	%f1611, %f1609, %f1610, %f1610;
	fma.rn.f32 	%f1612, %f1610, %f1611, %f1611;
	fma.rn.f32 	%f1613, %f1611, %f1612, %f1612;
	fma.rn.f32 	%f1614, %f1612, %f1613, %f1613;
	fma.rn.f32 	%f1615, %f1613, %f1614, %f1614;
	fma.rn.f32 	%f1616, %f1614, %f1615, %f1615;
	fma.rn.f32 	%f1617, %f1615, %f1616, %f1616;
	fma.rn.f32 	%f1618, %f1616, %f1617, %f1617;
	fma.rn.f32 	%f1619, %f1617, %f1618, %f1618;
	fma.rn.f32 	%f1620, %f1618, %f1619, %f1619;
	fma.rn.f32 	%f1621, %f1619, %f1620, %f1620;
	fma.rn.f32 	%f1622, %f1620, %f1621, %f1621;
	fma.rn.f32 	%f1623, %f1621, %f1622, %f1622;
	fma.rn.f32 	%f1624, %f1622, %f1623, %f1623;
	fma.rn.f32 	%f1625, %f1623, %f1624, %f1624;
	fma.rn.f32 	%f1626, %f1624, %f1625, %f1625;
	fma.rn.f32 	%f1627, %f1625, %f1626, %f1626;
	fma.rn.f32 	%f1628, %f1626, %f1627, %f1627;
	fma.rn.f32 	%f1629, %f1627, %f1628, %f1628;
	fma.rn.f32 	%f1630, %f1628, %f1629, %f1629;
	fma.rn.f32 	%f1631, %f1629, %f1630, %f1630;
	fma.rn.f32 	%f1632, %f1630, %f1631, %f1631;
	fma.rn.f32 	%f1633, %f1631, %f1632, %f1632;
	fma.rn.f32 	%f1634, %f1632, %f1633, %f1633;
	fma.rn.f32 	%f1635, %f1633, %f1634, %f1634;
	fma.rn.f32 	%f1636, %f1634, %f1635, %f1635;
	fma.rn.f32 	%f1637, %f1635, %f1636, %f1636;
	fma.rn.f32 	%f1638, %f1636, %f1637, %f1637;
	fma.rn.f32 	%f1639, %f1637, %f1638, %f1638;
	fma.rn.f32 	%f1640, %f1638, %f1639, %f1639;
	fma.rn.f32 	%f1641, %f1639, %f1640, %f1640;
	fma.rn.f32 	%f1642, %f1640, %f1641, %f1641;
	fma.rn.f32 	%f1643, %f1641, %f1642, %f1642;
	fma.rn.f32 	%f1644, %f1642, %f1643, %f1643;
	fma.rn.f32 	%f1645, %f1643, %f1644, %f1644;
	fma.rn.f32 	%f1646, %f1644, %f1645, %f1645;
	fma.rn.f32 	%f1647, %f1645, %f1646, %f1646;
	fma.rn.f32 	%f1648, %f1646, %f1647, %f1647;
	fma.rn.f32 	%f1649, %f1647, %f1648, %f1648;
	fma.rn.f32 	%f1650, %f1648, %f1649, %f1649;
	fma.rn.f32 	%f1651, %f1649, %f1650, %f1650;
	fma.rn.f32 	%f1652, %f1650, %f1651, %f1651;
	fma.rn.f32 	%f1653, %f1651, %f1652, %f1652;
	fma.rn.f32 	%f1654, %f1652, %f1653, %f1653;
	fma.rn.f32 	%f1655, %f1653, %f1654, %f1654;
	fma.rn.f32 	%f1656, %f1654, %f1655, %f1655;
	fma.rn.f32 	%f1657, %f1655, %f1656, %f1656;
	fma.rn.f32 	%f1658, %f1656, %f1657, %f1657;
	fma.rn.f32 	%f1659, %f1657, %f1658, %f1658;
	fma.rn.f32 	%f1660, %f1658, %f1659, %f1659;
	fma.rn.f32 	%f1661, %f1659, %f1660, %f1660;
	fma.rn.f32 	%f1662, %f1660, %f1661, %f1661;
	fma.rn.f32 	%f1663, %f1661, %f1662, %f1662;
	fma.rn.f32 	%f1664, %f1662, %f1663, %f1663;
	fma.rn.f32 	%f1665, %f1663, %f1664, %f1664;
	fma.rn.f32 	%f1666, %f1664, %f1665, %f1665;
	fma.rn.f32 	%f1667, %f1665, %f1666, %f1666;
	fma.rn.f32 	%f1668, %f1666, %f1667, %f1667;
	fma.rn.f32 	%f1669, %f1667, %f1668, %f1668;
	fma.rn.f32 	%f1670, %f1668, %f1669, %f1669;
	fma.rn.f32 	%f1671, %f1669, %f1670, %f1670;
	fma.rn.f32 	%f1672, %f1670, %f1671, %f1671;
	fma.rn.f32 	%f1673, %f1671, %f1672, %f1672;
	fma.rn.f32 	%f1674, %f1672, %f1673, %f1673;
	fma.rn.f32 	%f1675, %f1673, %f1674, %f1674;
	fma.rn.f32 	%f1676, %f1674, %f1675, %f1675;
	fma.rn.f32 	%f1677, %f1675, %f1676, %f1676;
	fma.rn.f32 	%f1678, %f1676, %f1677, %f1677;
	fma.rn.f32 	%f1679, %f1677, %f1678, %f1678;
	fma.rn.f32 	%f1680, %f1678, %f1679, %f1679;
	fma.rn.f32 	%f1681, %f1679, %f1680, %f1680;
	fma.rn.f32 	%f1682, %f1680, %f1681, %f1681;
	fma.rn.f32 	%f1683, %f1681, %f1682, %f1682;
	fma.rn.f32 	%f1684, %f1682, %f1683, %f1683;
	fma.rn.f32 	%f1685, %f1683, %f1684, %f1684;
	fma.rn.f32 	%f1686, %f1684, %f1685, %f1685;
	fma.rn.f32 	%f1687, %f1685, %f1686, %f1686;
	fma.rn.f32 	%f1688, %f1686, %f1687, %f1687;
	fma.rn.f32 	%f1689, %f1687, %f1688, %f1688;
	fma.rn.f32 	%f1690, %f1688, %f1689, %f1689;
	fma.rn.f32 	%f1691, %f1689, %f1690, %f1690;
	fma.rn.f32 	%f1692, %f1690, %f1691, %f1691;
	fma.rn.f32 	%f1693, %f1691, %f1692, %f1692;
	fma.rn.f32 	%f1694, %f1692, %f1693, %f1693;
	fma.rn.f32 	%f1695, %f1693, %f1694, %f1694;
	fma.rn.f32 	%f1696, %f1694, %f1695, %f1695;
	fma.rn.f32 	%f1697, %f1695, %f1696, %f1696;
	fma.rn.f32 	%f1698, %f1696, %f1697, %f1697;
	fma.rn.f32 	%f1699, %f1697, %f1698, %f1698;
	fma.rn.f32 	%f1700, %f1698, %f1699, %f1699;
	fma.rn.f32 	%f1701, %f1699, %f1700, %f1700;
	fma.rn.f32 	%f1702, %f1700, %f1701, %f1701;
	fma.rn.f32 	%f1703, %f1701, %f1702, %f1702;
	fma.rn.f32 	%f1704, %f1702, %f1703, %f1703;
	fma.rn.f32 	%f1705, %f1703, %f1704, %f1704;
	fma.rn.f32 	%f1706, %f1704, %f1705, %f1705;
	fma.rn.f32 	%f1707, %f1705, %f1706, %f1706;
	fma.rn.f32 	%f1708, %f1706, %f1707, %f1707;
	fma.rn.f32 	%f1709, %f1707, %f1708, %f1708;
	fma.rn.f32 	%f1710, %f1708, %f1709, %f1709;
	fma.rn.f32 	%f1711, %f1709, %f1710, %f1710;
	fma.rn.f32 	%f1712, %f1710, %f1711, %f1711;
	fma.rn.f32 	%f1713, %f1711, %f1712, %f1712;
	fma.rn.f32 	%f1714, %f1712, %f1713, %f1713;
	fma.rn.f32 	%f1715, %f1713, %f1714, %f1714;
	fma.rn.f32 	%f1716, %f1714, %f1715, %f1715;
	fma.rn.f32 	%f1717, %f1715, %f1716, %f1716;
	fma.rn.f32 	%f1718, %f1716, %f1717, %f1717;
	fma.rn.f32 	%f1719, %f1717, %f1718, %f1718;
	fma.rn.f32 	%f1720, %f1718, %f1719, %f1719;
	fma.rn.f32 	%f1721, %f1719, %f1720, %f1720;
	fma.rn.f32 	%f1722, %f1720, %f1721, %f1721;
	fma.rn.f32 	%f1723, %f1721, %f1722, %f1722;
	fma.rn.f32 	%f1724, %f1722, %f1723, %f1723;
	fma.rn.f32 	%f1725, %f1723, %f1724, %f1724;
	fma.rn.f32 	%f1726, %f1724, %f1725, %f1725;
	fma.rn.f32 	%f1727, %f1725, %f1726, %f1726;
	fma.rn.f32 	%f1728, %f1726, %f1727, %f1727;
	fma.rn.f32 	%f1729, %f1727, %f1728, %f1728;
	fma.rn.f32 	%f1730, %f1728, %f1729, %f1729;
	fma.rn.f32 	%f1731, %f1729, %f1730, %f1730;
	fma.rn.f32 	%f1732, %f1730, %f1731, %f1731;
	fma.rn.f32 	%f1733, %f1731, %f1732, %f1732;
	fma.rn.f32 	%f1734, %f1732, %f1733, %f1733;
	fma.rn.f32 	%f1735, %f1733, %f1734, %f1734;
	fma.rn.f32 	%f1736, %f1734, %f1735, %f1735;
	fma.rn.f32 	%f1737, %f1735, %f1736, %f1736;
	fma.rn.f32 	%f1738, %f1736, %f1737, %f1737;
	fma.rn.f32 	%f1739, %f1737, %f1738, %f1738;
	fma.rn.f32 	%f1740, %f1738, %f1739, %f1739;
	fma.rn.f32 	%f1741, %f1739, %f1740, %f1740;
	fma.rn.f32 	%f1742, %f1740, %f1741, %f1741;
	fma.rn.f32 	%f1743, %f1741, %f1742, %f1742;
	fma.rn.f32 	%f1744, %f1742, %f1743, %f1743;
	fma.rn.f32 	%f1745, %f1743, %f1744, %f1744;
	fma.rn.f32 	%f1746, %f1744, %f1745, %f1745;
	fma.rn.f32 	%f1747, %f1745, %f1746, %f1746;
	fma.rn.f32 	%f1748, %f1746, %f1747, %f1747;
	fma.rn.f32 	%f1749, %f1747, %f1748, %f1748;
	fma.rn.f32 	%f1750, %f1748, %f1749, %f1749;
	fma.rn.f32 	%f1751, %f1749, %f1750, %f1750;
	fma.rn.f32 	%f1752, %f1750, %f1751, %f1751;
	fma.rn.f32 	%f1753, %f1751, %f1752, %f1752;
	fma.rn.f32 	%f1754, %f1752, %f1753, %f1753;
	fma.rn.f32 	%f1755, %f1753, %f1754, %f1754;
	fma.rn.f32 	%f1756, %f1754, %f1755, %f1755;
	fma.rn.f32 	%f1757, %f1755, %f1756, %f1756;
	fma.rn.f32 	%f1758, %f1756, %f1757, %f1757;
	fma.rn.f32 	%f1759, %f1757, %f1758, %f1758;
	fma.rn.f32 	%f1760, %f1758, %f1759, %f1759;
	fma.rn.f32 	%f1761, %f1759, %f1760, %f1760;
	fma.rn.f32 	%f1762, %f1760, %f1761, %f1761;
	fma.rn.f32 	%f1763, %f1761, %f1762, %f1762;
	fma.rn.f32 	%f1764, %f1762, %f1763, %f1763;
	fma.rn.f32 	%f1765, %f1763, %f1764, %f1764;
	fma.rn.f32 	%f1766, %f1764, %f1765, %f1765;
	fma.rn.f32 	%f1767, %f1765, %f1766, %f1766;
	fma.rn.f32 	%f1768, %f1766, %f1767, %f1767;
	fma.rn.f32 	%f1769, %f1767, %f1768, %f1768;
	fma.rn.f32 	%f1770, %f1768, %f1769, %f1769;
	fma.rn.f32 	%f1771, %f1769, %f1770, %f1770;
	fma.rn.f32 	%f1772, %f1770, %f1771, %f1771;
	fma.rn.f32 	%f1773, %f1771, %f1772, %f1772;
	fma.rn.f32 	%f1774, %f1772, %f1773, %f1773;
	fma.rn.f32 	%f1775, %f1773, %f1774, %f1774;
	fma.rn.f32 	%f1776, %f1774, %f1775, %f1775;
	fma.rn.f32 	%f1777, %f1775, %f1776, %f1776;
	fma.rn.f32 	%f1778, %f1776, %f1777, %f1777;
	fma.rn.f32 	%f1779, %f1777, %f1778, %f1778;
	fma.rn.f32 	%f1780, %f1778, %f1779, %f1779;
	fma.rn.f32 	%f1781, %f1779, %f1780, %f1780;
	fma.rn.f32 	%f1782, %f1780, %f1781, %f1781;
	fma.rn.f32 	%f1783, %f1781, %f1782, %f1782;
	fma.rn.f32 	%f1784, %f1782, %f1783, %f1783;
	fma.rn.f32 	%f1785, %f1783, %f1784, %f1784;
	fma.rn.f32 	%f1786, %f1784, %f1785, %f1785;
	fma.rn.f32 	%f1787, %f1785, %f1786, %f1786;
	fma.rn.f32 	%f1788, %f1786, %f1787, %f1787;
	fma.rn.f32 	%f1789, %f1787, %f1788, %f1788;
	fma.rn.f32 	%f1790, %f1788, %f1789, %f1789;
	fma.rn.f32 	%f1791, %f1789, %f1790, %f1790;
	fma.rn.f32 	%f1792, %f1790, %f1791, %f1791;
	fma.rn.f32 	%f1793, %f1791, %f1792, %f1792;
	fma.rn.f32 	%f1794, %f1792, %f1793, %f1793;
	fma.rn.f32 	%f1795, %f1793, %f1794, %f1794;
	fma.rn.f32 	%f1796, %f1794, %f1795, %f1795;
	fma.rn.f32 	%f1797, %f1795, %f1796, %f1796;
	fma.rn.f32 	%f1798, %f1796, %f1797, %f1797;
	fma.rn.f32 	%f1799, %f1797, %f1798, %f1798;
	fma.rn.f32 	%f1800, %f1798, %f1799, %f1799;
	fma.rn.f32 	%f1801, %f1799, %f1800, %f1800;
	fma.rn.f32 	%f1802, %f1800, %f1801, %f1801;
	fma.rn.f32 	%f1803, %f1801, %f1802, %f1802;
	fma.rn.f32 	%f1804, %f1802, %f1803, %f1803;
	fma.rn.f32 	%f1805, %f1803, %f1804, %f1804;
	fma.rn.f32 	%f1806, %f1804, %f1805, %f1805;
	fma.rn.f32 	%f1807, %f1805, %f1806, %f1806;
	fma.rn.f32 	%f1808, %f1806, %f1807, %f1807;
	fma.rn.f32 	%f1809, %f1807, %f1808, %f1808;
	fma.rn.f32 	%f1810, %f1808, %f1809, %f1809;
	fma.rn.f32 	%f1811, %f1809, %f1810, %f1810;
	fma.rn.f32 	%f1812, %f1810, %f1811, %f1811;
	fma.rn.f32 	%f1813, %f1811, %f1812, %f1812;
	fma.rn.f32 	%f1814, %f1812, %f1813, %f1813;
	fma.rn.f32 	%f1815, %f1813, %f1814, %f1814;
	fma.rn.f32 	%f1816, %f1814, %f1815, %f1815;
	fma.rn.f32 	%f1817, %f1815, %f1816, %f1816;
	fma.rn.f32 	%f1818, %f1816, %f1817, %f1817;
	fma.rn.f32 	%f1819, %f1817, %f1818, %f1818;
	fma.rn.f32 	%f1820, %f1818, %f1819, %f1819;
	fma.rn.f32 	%f1821, %f1819, %f1820, %f1820;
	fma.rn.f32 	%f1822, %f1820, %f1821, %f1821;
	fma.rn.f32 	%f1823, %f1821, %f1822, %f1822;
	fma.rn.f32 	%f1824, %f1822, %f1823, %f1823;
	fma.rn.f32 	%f1825, %f1823, %f1824, %f1824;
	fma.rn.f32 	%f1826, %f1824, %f1825, %f1825;
	fma.rn.f32 	%f1827, %f1825, %f1826, %f1826;
	fma.rn.f32 	%f1828, %f1826, %f1827, %f1827;
	fma.rn.f32 	%f1829, %f1827, %f1828, %f1828;
	fma.rn.f32 	%f1830, %f1828, %f1829, %f1829;
	fma.rn.f32 	%f1831, %f1829, %f1830, %f1830;
	fma.rn.f32 	%f1832, %f1830, %f1831, %f1831;
	fma.rn.f32 	%f1833, %f1831, %f1832, %f1832;
	fma.rn.f32 	%f1834, %f1832, %f1833, %f1833;
	fma.rn.f32 	%f1835, %f1833, %f1834, %f1834;
	fma.rn.f32 	%f1836, %f1834, %f1835, %f1835;
	fma.rn.f32 	%f1837, %f1835, %f1836, %f1836;
	fma.rn.f32 	%f1838, %f1836, %f1837, %f1837;
	fma.rn.f32 	%f1839, %f1837, %f1838, %f1838;
	fma.rn.f32 	%f1840, %f1838, %f1839, %f1839;
	fma.rn.f32 	%f1841, %f1839, %f1840, %f1840;
	fma.rn.f32 	%f1842, %f1840, %f1841, %f1841;
	fma.rn.f32 	%f1843, %f1841, %f1842, %f1842;
	fma.rn.f32 	%f1844, %f1842, %f1843, %f1843;
	fma.rn.f32 	%f1845, %f1843, %f1844, %f1844;
	fma.rn.f32 	%f1846, %f1844, %f1845, %f1845;
	fma.rn.f32 	%f1847, %f1845, %f1846, %f1846;
	fma.rn.f32 	%f1848, %f1846, %f1847, %f1847;
	fma.rn.f32 	%f1849, %f1847, %f1848, %f1848;
	fma.rn.f32 	%f1850, %f1848, %f1849, %f1849;
	fma.rn.f32 	%f1851, %f1849, %f1850, %f1850;
	fma.rn.f32 	%f1852, %f1850, %f1851, %f1851;
	fma.rn.f32 	%f1853, %f1851, %f1852, %f1852;
	fma.rn.f32 	%f1854, %f1852, %f1853, %f1853;
	fma.rn.f32 	%f1855, %f1853, %f1854, %f1854;
	fma.rn.f32 	%f1856, %f1854, %f1855, %f1855;
	fma.rn.f32 	%f1857, %f1855, %f1856, %f1856;
	fma.rn.f32 	%f1858, %f1856, %f1857, %f1857;
	fma.rn.f32 	%f1859, %f1857, %f1858, %f1858;
	fma.rn.f32 	%f1860, %f1858, %f1859, %f1859;
	fma.rn.f32 	%f1861, %f1859, %f1860, %f1860;
	fma.rn.f32 	%f1862, %f1860, %f1861, %f1861;
	fma.rn.f32 	%f1863, %f1861, %f1862, %f1862;
	fma.rn.f32 	%f1864, %f1862, %f1863, %f1863;
	fma.rn.f32 	%f1865, %f1863, %f1864, %f1864;
	fma.rn.f32 	%f1866, %f1864, %f1865, %f1865;
	fma.rn.f32 	%f1867, %f1865, %f1866, %f1866;
	fma.rn.f32 	%f1868, %f1866, %f1867, %f1867;
	fma.rn.f32 	%f1869, %f1867, %f1868, %f1868;
	fma.rn.f32 	%f1870, %f1868, %f1869, %f1869;
	fma.rn.f32 	%f1871, %f1869, %f1870, %f1870;
	fma.rn.f32 	%f1872, %f1870, %f1871, %f1871;
	fma.rn.f32 	%f1873, %f1871, %f1872, %f1872;
	fma.rn.f32 	%f1874, %f1872, %f1873, %f1873;
	fma.rn.f32 	%f1875, %f1873, %f1874, %f1874;
	fma.rn.f32 	%f1876, %f1874, %f1875, %f1875;
	fma.rn.f32 	%f1877, %f1875, %f1876, %f1876;
	fma.rn.f32 	%f1878, %f1876, %f1877, %f1877;
	fma.rn.f32 	%f1879, %f1877, %f1878, %f1878;
	fma.rn.f32 	%f1880, %f1878, %f1879, %f1879;
	fma.rn.f32 	%f1881, %f1879, %f1880, %f1880;
	fma.rn.f32 	%f1882, %f1880, %f1881, %f1881;
	fma.rn.f32 	%f1883, %f1881, %f1882, %f1882;
	fma.rn.f32 	%f1884, %f1882, %f1883, %f1883;
	fma.rn.f32 	%f1885, %f1883, %f1884, %f1884;
	fma.rn.f32 	%f1886, %f1884, %f1885, %f1885;
	fma.rn.f32 	%f1887, %f1885, %f1886, %f1886;
	fma.rn.f32 	%f1888, %f1886, %f1887, %f1887;
	fma.rn.f32 	%f1889, %f1887, %f1888, %f1888;
	fma.rn.f32 	%f1890, %f1888, %f1889, %f1889;
	fma.rn.f32 	%f1891, %f1889, %f1890, %f1890;
	fma.rn.f32 	%f1892, %f1890, %f1891, %f1891;
	fma.rn.f32 	%f1893, %f1891, %f1892, %f1892;
	fma.rn.f32 	%f1894, %f1892, %f1893, %f1893;
	fma.rn.f32 	%f1895, %f1893, %f1894, %f1894;
	fma.rn.f32 	%f1896, %f1894, %f1895, %f1895;
	fma.rn.f32 	%f1897, %f1895, %f1896, %f1896;
	fma.rn.f32 	%f1898, %f1896, %f1897, %f1897;
	fma.rn.f32 	%f1899, %f1897, %f1898, %f1898;
	fma.rn.f32 	%f1900, %f1898, %f1899, %f1899;
	fma.rn.f32 	%f1901, %f1899, %f1900, %f1900;
	fma.rn.f32 	%f1902, %f1900, %f1901, %f1901;
	fma.rn.f32 	%f1903, %f1901, %f1902, %f1902;
	fma.rn.f32 	%f1904, %f1902, %f1903, %f1903;
	fma.rn.f32 	%f1905, %f1903, %f1904, %f1904;
	fma.rn.f32 	%f1906, %f1904, %f1905, %f1905;
	fma.rn.f32 	%f1907, %f1905, %f1906, %f1906;
	fma.rn.f32 	%f1908, %f1906, %f1907, %f1907;
	fma.rn.f32 	%f1909, %f1907, %f1908, %f1908;
	fma.rn.f32 	%f1910, %f1908, %f1909, %f1909;
	fma.rn.f32 	%f1911, %f1909, %f1910, %f1910;
	fma.rn.f32 	%f1912, %f1910, %f1911, %f1911;
	fma.rn.f32 	%f1913, %f1911, %f1912, %f1912;
	fma.rn.f32 	%f1914, %f1912, %f1913, %f1913;
	fma.rn.f32 	%f1915, %f1913, %f1914, %f1914;
	fma.rn.f32 	%f1916, %f1914, %f1915, %f1915;
	fma.rn.f32 	%f1917, %f1915, %f1916, %f1916;
	fma.rn.f32 	%f1918, %f1916, %f1917, %f1917;
	fma.rn.f32 	%f1919, %f1917, %f1918, %f1918;
	fma.rn.f32 	%f1920, %f1918, %f1919, %f1919;
	fma.rn.f32 	%f1921, %f1919, %f1920, %f1920;
	fma.rn.f32 	%f1922, %f1920, %f1921, %f1921;
	fma.rn.f32 	%f1923, %f1921, %f1922, %f1922;
	fma.rn.f32 	%f1924, %f1922, %f1923, %f1923;
	fma.rn.f32 	%f1925, %f1923, %f1924, %f1924;
	fma.rn.f32 	%f1926, %f1924, %f1925, %f1925;
	fma.rn.f32 	%f1927, %f1925, %f1926, %f1926;
	fma.rn.f32 	%f1928, %f1926, %f1927, %f1927;
	fma.rn.f32 	%f1929, %f1927, %f1928, %f1928;
	fma.rn.f32 	%f1930, %f1928, %f1929, %f1929;
	fma.rn.f32 	%f1931, %f1929, %f1930, %f1930;
	fma.rn.f32 	%f1932, %f1930, %f1931, %f1931;
	fma.rn.f32 	%f1933, %f1931, %f1932, %f1932;
	fma.rn.f32 	%f1934, %f1932, %f1933, %f1933;
	fma.rn.f32 	%f1935, %f1933, %f1934, %f1934;
	fma.rn.f32 	%f1936, %f1934, %f1935, %f1935;
	fma.rn.f32 	%f1937, %f1935, %f1936, %f1936;
	fma.rn.f32 	%f1938, %f1936, %f1937, %f1937;
	fma.rn.f32 	%f1939, %f1937, %f1938, %f1938;
	fma.rn.f32 	%f1940, %f1938, %f1939, %f1939;
	fma.rn.f32 	%f1941, %f1939, %f1940, %f1940;
	fma.rn.f32 	%f1942, %f1940, %f1941, %f1941;
	fma.rn.f32 	%f1943, %f1941, %f1942, %f1942;
	fma.rn.f32 	%f1944, %f1942, %f1943, %f1943;
	fma.rn.f32 	%f1945, %f1943, %f1944, %f1944;
	fma.rn.f32 	%f1946, %f1944, %f1945, %f1945;
	fma.rn.f32 	%f1947, %f1945, %f1946, %f1946;
	fma.rn.f32 	%f1948, %f1946, %f1947, %f1947;
	fma.rn.f32 	%f1949, %f1947, %f1948, %f1948;
	fma.rn.f32 	%f1950, %f1948, %f1949, %f1949;
	fma.rn.f32 	%f1951, %f1949, %f1950, %f1950;
	fma.rn.f32 	%f1952, %f1950, %f1951, %f1951;
	fma.rn.f32 	%f1953, %f1951, %f1952, %f1952;
	fma.rn.f32 	%f1954, %f1952, %f1953, %f1953;
	fma.rn.f32 	%f1955, %f1953, %f1954, %f1954;
	fma.rn.f32 	%f1956, %f1954, %f1955, %f1955;
	fma.rn.f32 	%f1957, %f1955, %f1956, %f1956;
	fma.rn.f32 	%f1958, %f1956, %f1957, %f1957;
	fma.rn.f32 	%f1959, %f1957, %f1958, %f1958;
	fma.rn.f32 	%f1960, %f1958, %f1959, %f1959;
	fma.rn.f32 	%f1961, %f1959, %f1960, %f1960;
	fma.rn.f32 	%f1962, %f1960, %f1961, %f1961;
	fma.rn.f32 	%f1963, %f1961, %f1962, %f1962;
	fma.rn.f32 	%f1964, %f1962, %f1963, %f1963;
	fma.rn.f32 	%f1965, %f1963, %f1964, %f1964;
	fma.rn.f32 	%f1966, %f1964, %f1965, %f1965;
	fma.rn.f32 	%f1967, %f1965, %f1966, %f1966;
	fma.rn.f32 	%f1968, %f1966, %f1967, %f1967;
	fma.rn.f32 	%f1969, %f1967, %f1968, %f1968;
	fma.rn.f32 	%f1970, %f1968, %f1969, %f1969;
	fma.rn.f32 	%f1971, %f1969, %f1970, %f1970;
	fma.rn.f32 	%f1972, %f1970, %f1971, %f1971;
	fma.rn.f32 	%f1973, %f1971, %f1972, %f1972;
	fma.rn.f32 	%f1974, %f1972, %f1973, %f1973;
	fma.rn.f32 	%f1975, %f1973, %f1974, %f1974;
	fma.rn.f32 	%f1976, %f1974, %f1975, %f1975;
	fma.rn.f32 	%f1977, %f1975, %f1976, %f1976;
	fma.rn.f32 	%f1978, %f1976, %f1977, %f1977;
	fma.rn.f32 	%f1979, %f1977, %f1978, %f1978;
	fma.rn.f32 	%f1980, %f1978, %f1979, %f1979;
	fma.rn.f32 	%f1981, %f1979, %f1980, %f1980;
	fma.rn.f32 	%f1982, %f1980, %f1981, %f1981;
	fma.rn.f32 	%f1983, %f1981, %f1982, %f1982;
	fma.rn.f32 	%f1984, %f1982, %f1983, %f1983;
	fma.rn.f32 	%f1985, %f1983, %f1984, %f1984;
	fma.rn.f32 	%f1986, %f1984, %f1985, %f1985;
	fma.rn.f32 	%f1987, %f1985, %f1986, %f1986;
	fma.rn.f32 	%f1988, %f1986, %f1987, %f1987;
	fma.rn.f32 	%f1989, %f1987, %f1988, %f1988;
	fma.rn.f32 	%f1990, %f1988, %f1989, %f1989;
	fma.rn.f32 	%f1991, %f1989, %f1990, %f1990;
	fma.rn.f32 	%f1992, %f1990, %f1991, %f1991;
	fma.rn.f32 	%f1993, %f1991, %f1992, %f1992;
	fma.rn.f32 	%f1994, %f1992, %f1993, %f1993;
	fma.rn.f32 	%f1995, %f1993, %f1994, %f1994;
	fma.rn.f32 	%f1996, %f1994, %f1995, %f1995;
	fma.rn.f32 	%f1997, %f1995, %f1996, %f1996;
	fma.rn.f32 	%f1998, %f1996, %f1997, %f1997;
	fma.rn.f32 	%f1999, %f1997, %f1998, %f1998;
	fma.rn.f32 	%f2000, %f1998, %f1999, %f1999;
	fma.rn.f32 	%f2001, %f1999, %f2000, %f2000;
	fma.rn.f32 	%f2002, %f2000, %f2001, %f2001;
	fma.rn.f32 	%f2003, %f2001, %f2002, %f2002;
	fma.rn.f32 	%f2004, %f2002, %f2003, %f2003;
	fma.rn.f32 	%f2005, %f2003, %f2004, %f2004;
	fma.rn.f32 	%f2006, %f2004, %f2005, %f2005;
	fma.rn.f32 	%f2007, %f2005, %f2006, %f2006;
	fma.rn.f32 	%f2008, %f2006, %f2007, %f2007;
	fma.rn.f32 	%f2009, %f2007, %f2008, %f2008;
	fma.rn.f32 	%f2010, %f2008, %f2009, %f2009;
	fma.rn.f32 	%f2011, %f2009, %f2010, %f2010;
	fma.rn.f32 	%f2012, %f2010, %f2011, %f2011;
	fma.rn.f32 	%f2013, %f2011, %f2012, %f2012;
	fma.rn.f32 	%f2014, %f2012, %f2013, %f2013;
	fma.rn.f32 	%f2015, %f2013, %f2014, %f2014;
	fma.rn.f32 	%f2016, %f2014, %f2015, %f2015;
	fma.rn.f32 	%f2017, %f2015, %f2016, %f2016;
	fma.rn.f32 	%f2018, %f2016, %f2017, %f2017;
	fma.rn.f32 	%f2019, %f2017, %f2018, %f2018;
	fma.rn.f32 	%f2020, %f2018, %f2019, %f2019;
	fma.rn.f32 	%f2021, %f2019, %f2020, %f2020;
	fma.rn.f32 	%f2022, %f2020, %f2021, %f2021;
	fma.rn.f32 	%f2023, %f2021, %f2022, %f2022;
	fma.rn.f32 	%f2024, %f2022, %f2023, %f2023;
	fma.rn.f32 	%f2025, %f2023, %f2024, %f2024;
	fma.rn.f32 	%f2026, %f2024, %f2025, %f2025;
	fma.rn.f32 	%f2027, %f2025, %f2026, %f2026;
	fma.rn.f32 	%f2028, %f2026, %f2027, %f2027;
	fma.rn.f32 	%f2029, %f2027, %f2028, %f2028;
	fma.rn.f32 	%f2030, %f2028, %f2029, %f2029;
	fma.rn.f32 	%f2031, %f2029, %f2030, %f2030;
	fma.rn.f32 	%f2032, %f2030, %f2031, %f2031;
	fma.rn.f32 	%f2033, %f2031, %f2032, %f2032;
	fma.rn.f32 	%f2034, %f2032, %f2033, %f2033;
	fma.rn.f32 	%f2035, %f2033, %f2034, %f2034;
	fma.rn.f32 	%f2036, %f2034, %f2035, %f2035;
	fma.rn.f32 	%f2037, %f2035, %f2036, %f2036;
	fma.rn.f32 	%f2038, %f2036, %f2037, %f2037;
	fma.rn.f32 	%f2039, %f2037, %f2038, %f2038;
	fma.rn.f32 	%f2040, %f2038, %f2039, %f2039;
	fma.rn.f32 	%f2041, %f2039, %f2040, %f2040;
	fma.rn.f32 	%f2042, %f2040, %f2041, %f2041;
	fma.rn.f32 	%f2043, %f2041, %f2042, %f2042;
	fma.rn.f32 	%f2044, %f2042, %f2043, %f2043;
	fma.rn.f32 	%f2045, %f2043, %f2044, %f2044;
	fma.rn.f32 	%f2046, %f2044, %f2045, %f2045;
	fma.rn.f32 	%f2047, %f2045, %f2046, %f2046;
	fma.rn.f32 	%f2048, %f2046, %f2047, %f2047;
	fma.rn.f32 	%f2049, %f2047, %f2048, %f2048;
	fma.rn.f32 	%f2050, %f2048, %f2049, %f2049;
	fma.rn.f32 	%f2051, %f2049, %f2050, %f2050;
	fma.rn.f32 	%f2052, %f2050, %f2051, %f2051;
	fma.rn.f32 	%f2054, %f2051, %f2052, %f2052;
	fma.rn.f32 	%f2055, %f2052, %f2054, %f2054;
	add.s32 	%r8, %r8, 1;
	setp.ne.s32 	%p1, %r8, 512;
	@%p1 bra 	$L__BB0_1;
	add.f32 	%f2053, %f2055, %f2054;
	st.shared.f32 	[%r1], %f2053;
	ret;

}
	// .globl	gpuBLSC
.visible .entry gpuBLSC(
	.param .u64 .ptr .align 1 gpuBLSC_param_0,
	.param .u64 .ptr .align 1 gpuBLSC_param_1,
	.param .u64 .ptr .align 1 gpuBLSC_param_2,
	.param .u64 .ptr .align 1 gpuBLSC_param_3,
	.param .u64 .ptr .align 1 gpuBLSC_param_4,
	.param .f32 gpuBLSC_param_5,
	.param .f32 gpuBLSC_param_6,
	.param .u32 gpuBLSC_param_7
)
{
	.reg .pred 	%p<5>;
	.reg .b32 	%r<11>;
	.reg .b32 	%f<62>;
	.reg .b64 	%rd<17>;

	ld.param.u64 	%rd6, [gpuBLSC_param_0];
	ld.param.u64 	%rd7, [gpuBLSC_param_1];
	ld.param.u64 	%rd8, [gpuBLSC_param_2];
	ld.param.u64 	%rd9, [gpuBLSC_param_3];
	ld.param.u64 	%rd10, [gpuBLSC_param_4];
	ld.param.f32 	%f3, [gpuBLSC_param_5];
	ld.param.f32 	%f4, [gpuBLSC_param_6];
	ld.param.u32 	%r6, [gpuBLSC_param_7];
	mov.u32 	%r1, %ntid.x;
	mov.u32 	%r7, %ctaid.x;
	mov.u32 	%r8, %tid.x;
	mad.lo.s32 	%r10, %r1, %r7, %r8;
	setp.ge.s32 	%p1, %r10, %r6;
	@%p1 bra 	$L__BB1_3;
	mul.f32 	%f5, %f4, 0f3F000000;
	fma.rn.f32 	%f1, %f4, %f5, %f3;
	neg.f32 	%f2, %f3;
	mov.u32 	%r9, %nctaid.x;
	mul.lo.s32 	%r3, %r1, %r9;
	cvta.to.global.u64 	%rd1, %rd8;
	cvta.to.global.u64 	%rd2, %rd9;
	cvta.to.global.u64 	%rd3, %rd10;
	cvta.to.global.u64 	%rd4, %rd6;
	cvta.to.global.u64 	%rd5, %rd7;
$L__BB1_2:
	mul.wide.s32 	%rd11, %r10, 4;
	add.s64 	%rd12, %rd4, %rd11;
	add.s64 	%rd13, %rd5, %rd11;
	add.s64 	%rd14, %rd1, %rd11;
	ld.global.f32 	%f6, [%rd14];
	add.s64 	%rd15, %rd2, %rd11;
	ld.global.f32 	%f7, [%rd15];
	add.s64 	%rd16, %rd3, %rd11;
	ld.global.f32 	%f8, [%rd16];
	sqrt.rn.f32 	%f9, %f8;
	div.rn.f32 	%f10, %f6, %f7;
	lg2.approx.f32 	%f11, %f10;
	mul.f32 	%f12, %f11, 0f3F317218;
	fma.rn.f32 	%f13, %f1, %f8, %f12;
	mul.f32 	%f14, %f4, %f9;
	div.rn.f32 	%f15, %f13, %f14;
	sub.f32 	%f16, %f15, %f14;
	abs.f32 	%f17, %f15;
	fma.rn.f32 	%f18, %f17, 0f3E6D3389, 0f3F800000;
	rcp.rn.f32 	%f19, %f18;
	mul.f32 	%f20, %f15, 0fBF000000;
	mul.f32 	%f21, %f15, %f20;
	mul.f32 	%f22, %f21, 0f3FB8AA3B;
	ex2.approx.f32 	%f23, %f22;
	mul.f32 	%f24, %f23, 0f3ECC422A;
	fma.rn.f32 	%f25, %f19, 0f3FAA466F, 0fBFE91EEA;
	fma.rn.f32 	%f26, %f19, %f25, 0f3FE40778;
	fma.rn.f32 	%f27, %f19, %f26, 0fBEB68F87;
	fma.rn.f32 	%f28, %f19, %f27, 0f3EA385FA;
	mul.f32 	%f29, %f19, %f28;
	mul.f32 	%f30, %f24, %f29;
	setp.gt.f32 	%p2, %f15, 0f00000000;
	mov.f32 	%f31, 0f3F800000;
	sub.f32 	%f32, %f31, %f30;
	selp.f32 	%f33, %f32, %f30, %p2;
	abs.f32 	%f34, %f16;
	fma.rn.f32 	%f35, %f34, 0f3E6D3389, 0f3F800000;
	rcp.rn.f32 	%f36, %f35;
	mul.f32 	%f37, %f16, 0fBF000000;
	mul.f32 	%f38, %f16, %f37;
	mul.f32 	%f39, %f38, 0f3FB8AA3B;
	ex2.approx.f32 	%f40, %f39;
	mul.f32 	%f41, %f40, 0f3ECC422A;
	fma.rn.f32 	%f42, %f36, 0f3FAA466F, 0fBFE91EEA;
	fma.rn.f32 	%f43, %f36, %f42, 0f3FE40778;
	fma.rn.f32 	%f44, %f36, %f43, 0fBEB68F87;
	fma.rn.f32 	%f45, %f36, %f44, 0f3EA385FA;
	mul.f32 	%f46, %f36, %f45;
	mul.f32 	%f47, %f41, %f46;
	setp.gt.f32 	%p3, %f16, 0f00000000;
	sub.f32 	%f48, %f31, %f47;
	selp.f32 	%f49, %f48, %f47, %p3;
	mul.f32 	%f50, %f8, %f2;
	mul.f32 	%f51, %f50, 0f3FB8AA3B;
	ex2.approx.f32 	%f52, %f51;
	mul.f32 	%f53, %f6, %f33;
	mul.f32 	%f54, %f7, %f52;
	mul.f32 	%f55, %f54, %f49;
	sub.f32 	%f56, %f53, %f55;
	st.global.f32 	[%rd12], %f56;
	sub.f32 	%f57, %f31, %f49;
	mul.f32 	%f58, %f54, %f57;
	sub.f32 	%f59, %f31, %f33;
	mul.f32 	%f60, %f6, %f59;
	sub.f32 	%f61, %f58, %f60;
	st.global.f32 	[%rd13], %f61;
	add.s32 	%r10, %r10, %r3;
	setp.lt.s32 	%p4, %r10, %r6;
	@%p4 bra 	$L__BB1_2;
$L__BB1_3:
	ret;

}
	// .globl	gpuPOLY5
.visible .entry gpuPOLY5(
	.param .u64 .ptr .align 1 gpuPOLY5_param_0,
	.param .u64 .ptr .align 1 gpuPOLY5_param_1,
	.param .u32 gpuPOLY5_param_2
)
{
	.reg .pred 	%p<7>;
	.reg .b32 	%r<31>;
	.reg .b32 	%f<26>;
	.reg .b64 	%rd<18>;

	ld.param.u64 	%rd3, [gpuPOLY5_param_0];
	ld.param.u64 	%rd4, [gpuPOLY5_param_1];
	ld.param.u32 	%r12, [gpuPOLY5_param_2];
	cvta.to.global.u64 	%rd1, %rd4;
	cvta.to.global.u64 	%rd2, %rd3;
	mov.u32 	%r13, %ntid.x;
	mov.u32 	%r14, %ctaid.x;
	mov.u32 	%r15, %tid.x;
	mad.lo.s32 	%r29, %r13, %r14, %r15;
	mov.u32 	%r16, %nctaid.x;
	mul.lo.s32 	%r2, %r13, %r16;
	setp.ge.s32 	%p1, %r29, %r12;
	@%p1 bra 	$L__BB2_7;
	add.s32 	%r17, %r29, %r2;
	max.s32 	%r18, %r12, %r17;
	setp.lt.s32 	%p2, %r17, %r12;
	selp.u32 	%r19, 1, 0, %p2;
	add.s32 	%r20, %r17, %r19;
	sub.s32 	%r21, %r18, %r20;
	div.u32 	%r22, %r21, %r2;
	add.s32 	%r3, %r22, %r19;
	and.b32  	%r23, %r3, 3;
	setp.eq.s32 	%p3, %r23, 3;
	@%p3 bra 	$L__BB2_4;
	add.s32 	%r24, %r3, 1;
	and.b32  	%r25, %r24, 3;
	neg.s32 	%r27, %r25;
$L__BB2_3:
	.pragma "nounroll";
	mul.wide.s32 	%rd5, %r29, 4;
	add.s64 	%rd6, %rd1, %rd5;
	add.s64 	%rd7, %rd2, %rd5;
	ld.global.f32 	%f1, [%rd7];
	add.f32 	%f2, %f1, 0f40000000;
	fma.rn.f32 	%f3, %f1, %f2, 0f40400000;
	fma.rn.f32 	%f4, %f1, %f3, 0f40800000;
	fma.rn.f32 	%f5, %f1, %f4, 0f40A00000;
	st.global.f32 	[%rd6], %f5;
	add.s32 	%r29, %r29, %r2;
	add.s32 	%r27, %r27, 1;
	setp.ne.s32 	%p4, %r27, 0;
	@%p4 bra 	$L__BB2_3;
$L__BB2_4:
	setp.lt.u32 	%p5, %r3, 3;
	@%p5 bra 	$L__BB2_7;
	mul.wide.s32 	%rd11, %r2, 4;
	shl.b32 	%r26, %r2, 2;
$L__BB2_6:
	mul.wide.s32 	%rd8, %r29, 4;
	add.s64 	%rd9, %rd2, %rd8;
	ld.global.f32 	%f6, [%rd9];
	add.f32 	%f7, %f6, 0f40000000;
	fma.rn.f32 	%f8, %f6, %f7, 0f40400000;
	fma.rn.f32 	%f9, %f6, %f8, 0f40800000;
	fma.rn.f32 	%f10, %f6, %f9, 0f40A00000;
	add.s64 	%rd10, %rd1, %rd8;
	st.global.f32 	[%rd10], %f10;
	add.s64 	%rd12, %rd9, %rd11;
	ld.global.f32 	%f11, [%rd12];
	add.f32 	%f12, %f11, 0f40000000;
	fma.rn.f32 	%f13, %f11, %f12, 0f40400000;
	fma.rn.f32 	%f14, %f11, %f13, 0f40800000;
	fma.rn.f32 	%f15, %f11, %f14, 0f40A00000;
	add.s64 	%rd13, %rd10, %rd11;
	st.global.f32 	[%rd13], %f15;
	add.s64 	%rd14, %rd12, %rd11;
	ld.global.f32 	%f16, [%rd14];
	add.f32 	%f17, %f16, 0f40000000;
	fma.rn.f32 	%f18, %f16, %f17, 0f40400000;
	fma.rn.f32 	%f19, %f16, %f18, 0f40800000;
	fma.rn.f32 	%f20, %f16, %f19, 0f40A00000;
	add.s64 	%rd15, %rd13, %rd11;
	st.global.f32 	[%rd15], %f20;
	add.s64 	%rd16, %rd14, %rd11;
	ld.global.f32 	%f21, [%rd16];
	add.f32 	%f22, %f21, 0f40000000;
	fma.rn.f32 	%f23, %f21, %f22, 0f40400000;
	fma.rn.f32 	%f24, %f21, %f23, 0f40800000;
	fma.rn.f32 	%f25, %f21, %f24, 0f40A00000;
	add.s64 	%rd17, %rd15, %rd11;
	st.global.f32 	[%rd17], %f25;
	add.s32 	%r29, %r26, %r29;
	setp.lt.s32 	%p6, %r29, %r12;
	@%p6 bra 	$L__BB2_6;
$L__BB2_7:
	ret;

}
	// .globl	gpuPOLY10
.visible .entry gpuPOLY10(
	.param .u64 .ptr .align 1 gpuPOLY10_param_0,
	.param .u64 .ptr .align 1 gpuPOLY10_param_1,
	.param .u32 gpuPOLY10_param_2
)
{
	.reg .pred 	%p<7>;
	.reg .b32 	%r<31>;
	.reg .b32 	%f<46>;
	.reg .b64 	%rd<18>;

	ld.param.u64 	%rd3, [gpuPOLY10_param_0];
	ld.param.u64 	%rd4, [gpuPOLY10_param_1];
	ld.param.u32 	%r12, [gpuPOLY10_param_2];
	cvta.to.global.u64 	%rd1, %rd4;
	cvta.to.global.u64 	%rd2, %rd3;
	mov.u32 	%r13, %ntid.x;
	mov.u32 	%r14, %ctaid.x;
	mov.u32 	%r15, %tid.x;
	mad.lo.s32 	%r29, %r13, %r14, %r15;
	mov.u32 	%r16, %nctaid.x;
	mul.lo.s32 	%r2, %r13, %r16;
	setp.ge.s32 	%p1, %r29, %r12;
	@%p1 bra 	$L__BB3_7;
	add.s32 	%r17, %r29, %r2;
	max.s32 	%r18, %r12, %r17;
	setp.lt.s32 	%p2, %r17, %r12;
	selp.u32 	%r19, 1, 0, %p2;
	add.s32 	%r20, %r17, %r19;
	sub.s32 	%r21, %r18, %r20;
	div.u32 	%r22, %r21, %r2;
	add.s32 	%r3, %r22, %r19;
	and.b32  	%r23, %r3, 3;
	setp.eq.s32 	%p3, %r23, 3;
	@%p3 bra 	$L__BB3_4;
	add.s32 	%r24, %r3, 1;
	and.b32  	%r25, %r24, 3;
	neg.s32 	%r27, %r25;
$L__BB3_3:
	.pragma "nounroll";
	mul.wide.s32 	%rd5, %r29, 4;
	add.s64 	%rd6, %rd1, %rd5;
	add.s64 	%rd7, %rd2, %rd5;
	ld.global.f32 	%f1, [%rd7];
	add.f32 	%f2, %f1, 0f40000000;
	fma.rn.f32 	%f3, %f1, %f2, 0f40400000;
	fma.rn.f32 	%f4, %f1, %f3, 0f40800000;
	fma.rn.f32 	%f5, %f1, %f4, 0f40A00000;
	fma.rn.f32 	%f6, %f1, %f5, 0f40000000;
	fma.rn.f32 	%f7, %f1, %f6, 0f40400000;
	fma.rn.f32 	%f8, %f1, %f7, 0f40800000;
	fma.rn.f32 	%f9, %f1, %f8, 0f40A00000;
	st.global.f32 	[%rd6], %f9;
	add.s32 	%r29, %r29, %r2;
	add.s32 	%r27, %r27, 1;
	setp.ne.s32 	%p4, %r27, 0;
	@%p4 bra 	$L__BB3_3;
$L__BB3_4:
	setp.lt.u32 	%p5, %r3, 3;
	@%p5 bra 	$L__BB3_7;
	mul.wide.s32 	%rd11, %r2, 4;
	shl.b32 	%r26, %r2, 2;
$L__BB3_6:
	mul.wide.s32 	%rd8, %r29, 4;
	add.s64 	%rd9, %rd2, %rd8;
	ld.global.f32 	%f10, [%rd9];
	add.f32 	%f11, %f10, 0f40000000;
	fma.rn.f32 	%f12, %f10, %f11, 0f40400000;
	fma.rn.f32 	%f13, %f10, %f12, 0f40800000;
	fma.rn.f32 	%f14, %f10, %f13, 0f40A00000;
	fma.rn.f32 	%f15, %f10, %f14, 0f40000000;
	fma.rn.f32 	%f16, %f10, %f15, 0f40400000;
	fma.rn.f32 	%f17, %f10, %f16, 0f40800000;
	fma.rn.f32 	%f18, %f10, %f17, 0f40A00000;
	add.s64 	%rd10, %rd1, %rd8;
	st.global.f32 	[%rd10], %f18;
	add.s64 	%rd12, %rd9, %rd11;
	ld.global.f32 	%f19, [%rd12];
	add.f32 	%f20, %f19, 0f40000000;
	fma.rn.f32 	%f21, %f19, %f20, 0f40400000;
	fma.rn.f32 	%f22, %f19, %f21, 0f40800000;
	fma.rn.f32 	%f23, %f19, %f22, 0f40A00000;
	fma.rn.f32 	%f24, %f19, %f23, 0f40000000;
	fma.rn.f32 	%f25, %f19, %f24, 0f40400000;
	fma.rn.f32 	%f26, %f19, %f25, 0f40800000;
	fma.rn.f32 	%f27, %f19, %f26, 0f40A00000;
	add.s64 	%rd13, %rd10, %rd11;
	st.global.f32 	[%rd13], %f27;
	add.s64 	%rd14, %rd12, %rd11;
	ld.global.f32 	%f28, [%rd14];
	add.f32 	%f29, %f28, 0f40000000;
	fma.rn.f32 	%f30, %f28, %f29, 0f40400000;
	fma.rn.f32 	%f31, %f28, %f30, 0f40800000;
	fma.rn.f32 	%f32, %f28, %f31, 0f40A00000;
	fma.rn.f32 	%f33, %f28, %f32, 0f40000000;
	fma.rn.f32 	%f34, %f28, %f33, 0f40400000;
	fma.rn.f32 	%f35, %f28, %f34, 0f40800000;
	fma.rn.f32 	%f36, %f28, %f35, 0f40A00000;
	add.s64 	%rd15, %rd13, %rd11;
	st.global.f32 	[%rd15], %f36;
	add.s64 	%rd16, %rd14, %rd11;
	ld.global.f32 	%f37, [%rd16];
	add.f32 	%f38, %f37, 0f40000000;
	fma.rn.f32 	%f39, %f37, %f38, 0f40400000;
	fma.rn.f32 	%f40, %f37, %f39, 0f40800000;
	fma.rn.f32 	%f41, %f37, %f40, 0f40A00000;
	fma.rn.f32 	%f42, %f37, %f41, 0f40000000;
	fma.rn.f32 	%f43, %f37, %f42, 0f40400000;
	fma.rn.f32 	%f44, %f37, %f43, 0f40800000;
	fma.rn.f32 	%f45, %f37, %f44, 0f40A00000;
	add.s64 	%rd17, %rd15, %rd11;
	st.global.f32 	[%rd17], %f45;
	add.s32 	%r29, %r26, %r29;
	setp.lt.s32 	%p6, %r29, %r12;
	@%p6 bra 	$L__BB3_6;
$L__BB3_7:
	ret;

}
	// .globl	gpuPOLY20
.visible .entry gpuPOLY20(
	.param .u64 .ptr .align 1 gpuPOLY20_param_0,
	.param .u64 .ptr .align 1 gpuPOLY20_param_1,
	.param .u32 gpuPOLY20_param_2
)
{
	.reg .pred 	%p<3>;
	.reg .b32 	%r<11>;
	.reg .b32 	%f<18>;
	.reg .b64 	%rd<8>;

	ld.param.u64 	%rd3, [gpuPOLY20_param_0];
	ld.param.u64 	%rd4, [gpuPOLY20_param_1];
	ld.param.u32 	%r6, [gpuPOLY20_param_2];
	mov.u32 	%r1, %ntid.x;
	mov.u32 	%r7, %ctaid.x;
	mov.u32 	%r8, %tid.x;
	mad.lo.s32 	%r10, %r1, %r7, %r8;
	setp.ge.s32 	%p1, %r10, %r6;
	@%p1 bra 	$L__BB4_3;
	mov.u32 	%r9, %nctaid.x;
	mul.lo.s32 	%r3, %r1, %r9;
	cvta.to.global.u64 	%rd1, %rd3;
	cvta.to.global.u64 	%rd2, %rd4;
$L__BB4_2:
	mul.wide.s32 	%rd5, %r10, 4;
	add.s64 	%rd6, %rd1, %rd5;
	ld.global.f32 	%f1, [%rd6];
	add.f32 	%f2, %f1, 0f40000000;
	fma.rn.f32 	%f3, %f1, %f2, 0f40400000;
	fma.rn.f32 	%f4, %f1, %f3, 0f40800000;
	fma.rn.f32 	%f5, %f1, %f4, 0f40A00000;
	fma.rn.f32 	%f6, %f1, %f5, 0f40000000;
	fma.rn.f32 	%f7, %f1, %f6, 0f40400000;
	fma.rn.f32 	%f8, %f1, %f7, 0f40800000;
	fma.rn.f32 	%f9, %f1, %f8, 0f40A00000;
	fma.rn.f32 	%f10, %f1, %f9, 0f40000000;
	fma.rn.f32 	%f11, %f1, %f10, 0f40400000;
	fma.rn.f32 	%f12, %f1, %f11, 0f40800000;
	fma.rn.f32 	%f13, %f1, %f12, 0f40A00000;
	fma.rn.f32 	%f14, %f1, %f13, 0f40000000;
	fma.rn.f32 	%f15, %f1, %f14, 0f40400000;
	fma.rn.f32 	%f16, %f1, %f15, 0f40800000;
	fma.rn.f32 	%f17, %f1, %f16, 0f40A00000;
	add.s64 	%rd7, %rd2, %rd5;
	st.global.f32 	[%rd7], %f17;
	add.s32 	%r10, %r10, %r3;
	setp.lt.s32 	%p2, %r10, %r6;
	@%p2 bra 	$L__BB4_2;
$L__BB4_3:
	ret;

}
	// .globl	gpuPOLY40
.visible .entry gpuPOLY40(
	.param .u64 .ptr .align 1 gpuPOLY40_param_0,
	.param .u64 .ptr .align 1 gpuPOLY40_param_1,
	.param .u32 gpuPOLY40_param_2
)
{
	.reg .pred 	%p<3>;
	.reg .b32 	%r<11>;
	.reg .b32 	%f<34>;
	.reg .b64 	%rd<8>;

	ld.param.u64 	%rd3, [gpuPOLY40_param_0];
	ld.param.u64 	%rd4, [gpuPOLY40_param_1];
	ld.param.u32 	%r6, [gpuPOLY40_param_2];
	mov.u32 	%r1, %ntid.x;
	mov.u32 	%r7, %ctaid.x;
	mov.u32 	%r8, %tid.x;
	mad.lo.s32 	%r10, %r1, %r7, %r8;
	setp.ge.s32 	%p1, %r10, %r6;
	@%p1 bra 	$L__BB5_3;
	mov.u32 	%r9, %nctaid.x;
	mul.lo.s32 	%r3, %r1, %r9;
	cvta.to.global.u64 	%rd1, %rd3;
	cvta.to.global.u64 	%rd2, %rd4;
$L__BB5_2:
	mul.wide.s32 	%rd5, %r10, 4;
	add.s64 	%rd6, %rd1, %rd5;
	ld.global.f32 	%f1, [%rd6];
	add.f32 	%f2, %f1, 0f40000000;
	fma.rn.f32 	%f3, %f1, %f2, 0f40400000;
	fma.rn.f32 	%f4, %f1, %f3, 0f40800000;
	fma.rn.f32 	%f5, %f1, %f4, 0f40A00000;
	fma.rn.f32 	%f6, %f1, %f5, 0f40000000;
	fma.rn.f32 	%f7, %f1, %f6, 0f40400000;
	fma.rn.f32 	%f8, %f1, %f7, 0f40800000;
	fma.rn.f32 	%f9, %f1, %f8, 0f40A00000;
	fma.rn.f32 	%f10, %f1, %f9, 0f40000000;
	fma.rn.f32 	%f11, %f1, %f10, 0f40400000;
	fma.rn.f32 	%f12, %f1, %f11, 0f40800000;
	fma.rn.f32 	%f13, %f1, %f12, 0f40A00000;
	fma.rn.f32 	%f14, %f1, %f13, 0f40000000;
	fma.rn.f32 	%f15, %f1, %f14, 0f40400000;
	fma.rn.f32 	%f16, %f1, %f15, 0f40800000;
	fma.rn.f32 	%f17, %f1, %f16, 0f40A00000;
	fma.rn.f32 	%f18, %f1, %f17, 0f40000000;
	fma.rn.f32 	%f19, %f1, %f18, 0f40400000;
	fma.rn.f32 	%f20, %f1, %f19, 0f40800000;
	fma.rn.f32 	%f21, %f1, %f20, 0f40A00000;
	fma.rn.f32 	%f22, %f1, %f21, 0f40000000;
	fma.rn.f32 	%f23, %f1, %f22, 0f40400000;
	fma.rn.f32 	%f24, %f1, %f23, 0f40800000;
	fma.rn.f32 	%f25, %f1, %f24, 0f40A00000;
	fma.rn.f32 	%f26, %f1, %f25, 0f40000000;
	fma.rn.f32 	%f27, %f1, %f26, 0f40400000;
	fma.rn.f32 	%f28, %f1, %f27, 0f40800000;
	fma.rn.f32 	%f29, %f1, %f28, 0f40A00000;
	fma.rn.f32 	%f30, %f1, %f29, 0f40000000;
	fma.rn.f32 	%f31, %f1, %f30, 0f40400000;
	fma.rn.f32 	%f32, %f1, %f31, 0f40800000;
	fma.rn.f32 	%f33, %f1, %f32, 0f40A00000;
	add.s64 	%rd7, %rd2, %rd5;
	st.global.f32 	[%rd7], %f33;
	add.s32 	%r10, %r10, %r3;
	setp.lt.s32 	%p2, %r10, %r6;
	@%p2 bra 	$L__BB5_2;
$L__BB5_3:
	ret;

}
	// .globl	gpuSAXPY
.visible .entry gpuSAXPY(
	.param .f32 gpuSAXPY_param_0,
	.param .u64 .ptr .align 1 gpuSAXPY_param_1,
	.param .u64 .ptr .align 1 gpuSAXPY_param_2,
	.param .u32 gpuSAXPY_param_3
)
{
	.reg .pred 	%p<7>;
	.reg .b32 	%r<31>;
	.reg .b32 	%f<17>;
	.reg .b64 	%rd<18>;

	ld.param.f32 	%f1, [gpuSAXPY_param_0];
	ld.param.u64 	%rd3, [gpuSAXPY_param_1];
	ld.param.u64 	%rd4, [gpuSAXPY_param_2];
	ld.param.u32 	%r12, [gpuSAXPY_param_3];
	cvta.to.global.u64 	%rd1, %rd3;
	cvta.to.global.u64 	%rd2, %rd4;
	mov.u32 	%r13, %ntid.x;
	mov.u32 	%r14, %ctaid.x;
	mov.u32 	%r15, %tid.x;
	mad.lo.s32 	%r29, %r13, %r14, %r15;
	mov.u32 	%r16, %nctaid.x;
	mul.lo.s32 	%r2, %r13, %r16;
	setp.ge.s32 	%p1, %r29, %r12;
	@%p1 bra 	$L__BB6_7;
	add.s32 	%r17, %r29, %r2;
	max.s32 	%r18, %r12, %r17;
	setp.lt.s32 	%p2, %r17, %r12;
	selp.u32 	%r19, 1, 0, %p2;
	add.s32 	%r20, %r17, %r19;
	sub.s32 	%r21, %r18, %r20;
	div.u32 	%r22, %r21, %r2;
	add.s32 	%r3, %r22, %r19;
	and.b32  	%r23, %r3, 3;
	setp.eq.s32 	%p3, %r23, 3;
	@%p3 bra 	$L__BB6_4;
	add.s32 	%r24, %r3, 1;
	and.b32  	%r25, %r24, 3;
	neg.s32 	%r27, %r25;
$L__BB6_3:
	.pragma "nounroll";
	mul.wide.s32 	%rd5, %r29, 4;
	add.s64 	%rd6, %rd1, %rd5;
	add.s64 	%rd7, %rd2, %rd5;
	ld.global.f32 	%f2, [%rd7];
	ld.global.f32 	%f3, [%rd6];
	fma.rn.f32 	%f4, %f1, %f3, %f2;
	st.global.f32 	[%rd7], %f4;
	add.s32 	%r29, %r29, %r2;
	add.s32 	%r27, %r27, 1;
	setp.ne.s32 	%p4, %r27, 0;
	@%p4 bra 	$L__BB6_3;
$L__BB6_4:
	setp.lt.u32 	%p5, %r3, 3;
	@%p5 bra 	$L__BB6_7;
	mul.wide.s32 	%rd11, %r2, 4;
	shl.b32 	%r26, %r2, 2;
$L__BB6_6:
	mul.wide.s32 	%rd8, %r29, 4;
	add.s64 	%rd9, %rd2, %rd8;
	ld.global.f32 	%f5, [%rd9];
	add.s64 	%rd10, %rd1, %rd8;
	ld.global.f32 	%f6, [%rd10];
	fma.rn.f32 	%f7, %f1, %f6, %f5;
	st.global.f32 	[%rd9], %f7;
	add.s64 	%rd12, %rd9, %rd11;
	ld.global.f32 	%f8, [%rd12];
	add.s64 	%rd13, %rd10, %rd11;
	ld.global.f32 	%f9, [%rd13];
	fma.rn.f32 	%f10, %f1, %f9, %f8;
	st.global.f32 	[%rd12], %f10;
	add.s64 	%rd14, %rd12, %rd11;
	ld.global.f32 	%f11, [%rd14];
	add.s64 	%rd15, %rd13, %rd11;
	ld.global.f32 	%f12, [%rd15];
	fma.rn.f32 	%f13, %f1, %f12, %f11;
	st.global.f32 	[%rd14], %f13;
	add.s64 	%rd16, %rd14, %rd11;
	ld.global.f32 	%f14, [%rd16];
	add.s64 	%rd17, %rd15, %rd11;
	ld.global.f32 	%f15, [%rd17];
	fma.rn.f32 	%f16, %f1, %f15, %f14;
	st.global.f32 	[%rd16], %f16;
	add.s32 	%r29, %r26, %r29;
	setp.lt.s32 	%p6, %r29, %r12;
	@%p6 bra 	$L__BB6_6;
$L__BB6_7:
	ret;

}
	// .globl	gpuVADD
.visible .entry gpuVADD(
	.param .u64 .ptr .align 1 gpuVADD_param_0,
	.param .u64 .ptr .align 1 gpuVADD_param_1,
	.param .u32 gpuVADD_param_2
)
{
	.reg .pred 	%p<7>;
	.reg .b32 	%r<31>;
	.reg .b32 	%f<16>;
	.reg .b64 	%rd<18>;

	ld.param.u64 	%rd3, [gpuVADD_param_0];
	ld.param.u64 	%rd4, [gpuVADD_param_1];
	ld.param.u32 	%r12, [gpuVADD_param_2];
	cvta.to.global.u64 	%rd1, %rd3;
	cvta.to.global.u64 	%rd2, %rd4;
	mov.u32 	%r13, %ntid.x;
	mov.u32 	%r14, %ctaid.x;
	mov.u32 	%r15, %tid.x;
	mad.lo.s32 	%r29, %r13, %r14, %r15;
	mov.u32 	%r16, %nctaid.x;
	mul.lo.s32 	%r2, %r13, %r16;
	setp.ge.s32 	%p1, %r29, %r12;
	@%p1 bra 	$L__BB7_7;
	add.s32 	%r17, %r29, %r2;
	max.s32 	%r18, %r12, %r17;
	setp.lt.s32 	%p2, %r17, %r12;
	selp.u32 	%r19, 1, 0, %p2;
	add.s32 	%r20, %r17, %r19;
	sub.s32 	%r21, %r18, %r20;
	div.u32 	%r22, %r21, %r2;
	add.s32 	%r3, %r22, %r19;
	and.b32  	%r23, %r3, 3;
	setp.eq.s32 	%p3, %r23, 3;
	@%p3 bra 	$L__BB7_4;
	add.s32 	%r24, %r3, 1;
	and.b32  	%r25, %r24, 3;
	neg.s32 	%r27, %r25;
$L__BB7_3:
	.pragma "nounroll";
	mul.wide.s32 	%rd5, %r29, 4;
	add.s64 	%rd6, %rd1, %rd5;
	add.s64 	%rd7, %rd2, %rd5;
	ld.global.f32 	%f1, [%rd7];
	ld.global.f32 	%f2, [%rd6];
	add.f32 	%f3, %f1, %f2;
	st.global.f32 	[%rd7], %f3;
	add.s32 	%r29, %r29, %r2;
	add.s32 	%r27, %r27, 1;
	setp.ne.s32 	%p4, %r27, 0;
	@%p4 bra 	$L__BB7_3;
$L__BB7_4:
	setp.lt.u32 	%p5, %r3, 3;
	@%p5 bra 	$L__BB7_7;
	mul.wide.s32 	%rd11, %r2, 4;
	shl.b32 	%r26, %r2, 2;
$L__BB7_6:
	mul.wide.s32 	%rd8, %r29, 4;
	add.s64 	%rd9, %rd2, %rd8;
	ld.global.f32 	%f4, [%rd9];
	add.s64 	%rd10, %rd1, %rd8;
	ld.global.f32 	%f5, [%rd10];
	add.f32 	%f6, %f4, %f5;
	st.global.f32 	[%rd9], %f6;
	add.s64 	%rd12, %rd9, %rd11;
	ld.global.f32 	%f7, [%rd12];
	add.s64 	%rd13, %rd10, %rd11;
	ld.global.f32 	%f8, [%rd13];
	add.f32 	%f9, %f7, %f8;
	st.global.f32 	[%rd12], %f9;
	add.s64 	%rd14, %rd12, %rd11;
	ld.global.f32 	%f10, [%rd14];
	add.s64 	%rd15, %rd13, %rd11;
	ld.global.f32 	%f11, [%rd15];
	add.f32 	%f12, %f10, %f11;
	st.global.f32 	[%rd14], %f12;
	add.s64 	%rd16, %rd14, %rd11;
	ld.global.f32 	%f13, [%rd16];
	add.s64 	%rd17, %rd15, %rd11;
	ld.global.f32 	%f14, [%rd17];
	add.f32 	%f15, %f13, %f14;
	st.global.f32 	[%rd16], %f15;
	add.s32 	%r29, %r26, %r29;
	setp.lt.s32 	%p6, %r29, %r12;
	@%p6 bra 	$L__BB7_6;
$L__BB7_7:
	ret;

}
	// .globl	gpuSGEMM
.visible .entry gpuSGEMM(
	.param .u64 .ptr .align 1 gpuSGEMM_param_0,
	.param .u64 .ptr .align 1 gpuSGEMM_param_1,
	.param .u64 .ptr .align 1 gpuSGEMM_param_2,
	.param .u32 gpuSGEMM_param_3,
	.param .u32 gpuSGEMM_param_4
)
{
	.reg .pred 	%p<5>;
	.reg .b32 	%r<64>;
	.reg .b32 	%f<162>;
	.reg .b64 	%rd<24>;
	// demoted variable
	.shared .align 4 .b8 _ZZ8gpuSGEMME2As[1024];
	// demoted variable
	.shared .align 4 .b8 _ZZ8gpuSGEMME2Bs[1024];
	ld.param.u64 	%rd4, [gpuSGEMM_param_1];
	ld.param.u64 	%rd5, [gpuSGEMM_param_2];
	ld.param.u32 	%r30, [gpuSGEMM_param_3];
	ld.param.u32 	%r31, [gpuSGEMM_param_4];
	cvta.to.global.u64 	%rd1, %rd5;
	cvta.to.global.u64 	%rd2, %rd4;
	mov.u32 	%r32, %ctaid.x;
	mov.u32 	%r1, %ctaid.y;
	mov.u32 	%r2, %tid.x;
	mov.u32 	%r3, %tid.y;
	mul.lo.s32 	%r33, %r30, %r1;
	shl.b32 	%r63, %r33, 4;
	add.s32 	%r5, %r63, %r30;
	shl.b32 	%r6, %r32, 4;
	shl.b32 	%r7, %r31, 4;
	setp.lt.s32 	%p1, %r30, 1;
	mov.f32 	%f161, 0f00000000;
	@%p1 bra 	$L__BB8_6;
	mul.lo.s32 	%r8, %r30, %r3;
	shl.b32 	%r34, %r3, 6;
	mov.u32 	%r35, _ZZ8gpuSGEMME2As;
	add.s32 	%r9, %r35, %r34;
	shl.b32 	%r36, %r2, 2;
	add.s32 	%r10, %r9, %r36;
	mul.lo.s32 	%r11, %r31, %r3;
	mov.u32 	%r37, _ZZ8gpuSGEMME2Bs;
	add.s32 	%r13, %r37, %r36;
	add.s32 	%r12, %r13, %r34;
	add.s32 	%r14, %r63, 16;
	max.s32 	%r38, %r5, %r14;
	not.b32 	%r39, %r63;
	add.s32 	%r15, %r38, %r39;
	and.b32  	%r40, %r15, 16;
	setp.ne.s32 	%p2, %r40, 0;
	mov.f32 	%f161, 0f00000000;
	mov.u32 	%r58, %r6;
	@%p2 bra 	$L__BB8_3;
	add.s32 	%r41, %r8, %r2;
	add.s32 	%r42, %r41, %r63;
	mul.wide.s32 	%rd6, %r42, 4;
	add.s64 	%rd7, %rd2, %rd6;
	ld.global.f32 	%f10, [%rd7];
	st.shared.f32 	[%r10], %f10;
	add.s32 	%r43, %r11, %r2;
	add.s32 	%r44, %r43, %r6;
	mul.wide.s32 	%rd8, %r44, 4;
	add.s64 	%rd9, %rd1, %rd8;
	ld.global.f32 	%f11, [%rd9];
	st.shared.f32 	[%r12], %f11;
	bar.sync 	0;
	ld.shared.f32 	%f12, [%r9];
	ld.shared.f32 	%f13, [%r13];
	fma.rn.f32 	%f14, %f12, %f13, 0f00000000;
	ld.shared.f32 	%f15, [%r9+4];
	ld.shared.f32 	%f16, [%r13+64];
	fma.rn.f32 	%f17, %f15, %f16, %f14;
	ld.shared.f32 	%f18, [%r9+8];
	ld.shared.f32 	%f19, [%r13+128];
	fma.rn.f32 	%f20, %f18, %f19, %f17;
	ld.shared.f32 	%f21, [%r9+12];
	ld.shared.f32 	%f22, [%r13+192];
	fma.rn.f32 	%f23, %f21, %f22, %f20;
	ld.shared.f32 	%f24, [%r9+16];
	ld.shared.f32 	%f25, [%r13+256];
	fma.rn.f32 	%f26, %f24, %f25, %f23;
	ld.shared.f32 	%f27, [%r9+20];
	ld.shared.f32 	%f28, [%r13+320];
	fma.rn.f32 	%f29, %f27, %f28, %f26;
	ld.shared.f32 	%f30, [%r9+24];
	ld.shared.f32 	%f31, [%r13+384];
	fma.rn.f32 	%f32, %f30, %f31, %f29;
	ld.shared.f32 	%f33, [%r9+28];
	ld.shared.f32 	%f34, [%r13+448];
	fma.rn.f32 	%f35, %f33, %f34, %f32;
	ld.shared.f32 	%f36, [%r9+32];
	ld.shared.f32 	%f37, [%r13+512];
	fma.rn.f32 	%f38, %f36, %f37, %f35;
	ld.shared.f32 	%f39, [%r9+36];
	ld.shared.f32 	%f40, [%r13+576];
	fma.rn.f32 	%f41, %f39, %f40, %f38;
	ld.shared.f32 	%f42, [%r9+40];
	ld.shared.f32 	%f43, [%r13+640];
	fma.rn.f32 	%f44, %f42, %f43, %f41;
	ld.shared.f32 	%f45, [%r9+44];
	ld.shared.f32 	%f46, [%r13+704];
	fma.rn.f32 	%f47, %f45, %f46, %f44;
	ld.shared.f32 	%f48, [%r9+48];
	ld.shared.f32 	%f49, [%r13+768];
	fma.rn.f32 	%f50, %f48, %f49, %f47;
	ld.shared.f32 	%f51, [%r9+52];
	ld.shared.f32 	%f52, [%r13+832];
	fma.rn.f32 	%f53, %f51, %f52, %f50;
	ld.shared.f32 	%f54, [%r9+56];
	ld.shared.f32 	%f55, [%r13+896];
	fma.rn.f32 	%f56, %f54, %f55, %f53;
	ld.shared.f32 	%f57, [%r9+60];
	ld.shared.f32 	%f58, [%r13+960];
	fma.rn.f32 	%f161, %f57, %f58, %f56;
	bar.sync 	0;
	add.s32 	%r58, %r6, %r7;
	mov.u32 	%r63, %r14;
$L__BB8_3:
	setp.lt.u32 	%p3, %r15, 16;
	@%p3 bra 	$L__BB8_6;
	add.s32 	%r45, %r2, %r58;
	add.s32 	%r46, %r3, 16;
	mad.lo.s32 	%r62, %r31, %r46, %r45;
	add.s32 	%r61, %r45, %r11;
	add.s32 	%r47, %r2, %r63;
	add.s32 	%r60, %r47, %r8;
$L__BB8_5:
	ld.param.u64 	%rd23, [gpuSGEMM_param_2];
	ld.param.u64 	%rd22, [gpuSGEMM_param_1];
	mul.wide.s32 	%rd10, %r60, 4;
	cvta.to.global.u64 	%rd11, %rd22;
	add.s64 	%rd12, %rd11, %rd10;
	ld.global.f32 	%f59, [%rd12];
	st.shared.f32 	[%r10], %f59;
	cvta.to.global.u64 	%rd13, %rd23;
	mul.wide.s32 	%rd14, %r61, 4;
	add.s64 	%rd15, %rd13, %rd14;
	ld.global.f32 	%f60, [%rd15];
	st.shared.f32 	[%r12], %f60;
	bar.sync 	0;
	ld.shared.f32 	%f61, [%r9];
	ld.shared.f32 	%f62, [%r13];
	fma.rn.f32 	%f63, %f61, %f62, %f161;
	ld.shared.f32 	%f64, [%r9+4];
	ld.shared.f32 	%f65, [%r13+64];
	fma.rn.f32 	%f66, %f64, %f65, %f63;
	ld.shared.f32 	%f67, [%r9+8];
	ld.shared.f32 	%f68, [%r13+128];
	fma.rn.f32 	%f69, %f67, %f68, %f66;
	ld.shared.f32 	%f70, [%r9+12];
	ld.shared.f32 	%f71, [%r13+192];
	fma.rn.f32 	%f72, %f70, %f71, %f69;
	ld.shared.f32 	%f73, [%r9+16];
	ld.shared.f32 	%f74, [%r13+256];
	fma.rn.f32 	%f75, %f73, %f74, %f72;
	ld.shared.f32 	%f76, [%r9+20];
	ld.shared.f32 	%f77, [%r13+320];
	fma.rn.f32 	%f78, %f76, %f77, %f75;
	ld.shared.f32 	%f79, [%r9+24];
	ld.shared.f32 	%f80, [%r13+384];
	fma.rn.f32 	%f81, %f79, %f80, %f78;
	ld.shared.f32 	%f82, [%r9+28];
	ld.shared.f32 	%f83, [%r13+448];
	fma.rn.f32 	%f84, %f82, %f83, %f81;
	ld.shared.f32 	%f85, [%r9+32];
	ld.shared.f32 	%f86, [%r13+512];
	fma.rn.f32 	%f87, %f85, %f86, %f84;
	ld.shared.f32 	%f88, [%r9+36];
	ld.shared.f32 	%f89, [%r13+576];
	fma.rn.f32 	%f90, %f88, %f89, %f87;
	ld.shared.f32 	%f91, [%r9+40];
	ld.shared.f32 	%f92, [%r13+640];
	fma.rn.f32 	%f93, %f91, %f92, %f90;
	ld.shared.f32 	%f94, [%r9+44];
	ld.shared.f32 	%f95, [%r13+704];
	fma.rn.f32 	%f96, %f94, %f95, %f93;
	ld.shared.f32 	%f97, [%r9+48];
	ld.shared.f32 	%f98, [%r13+768];
	fma.rn.f32 	%f99, %f97, %f98, %f96;
	ld.shared.f32 	%f100, [%r9+52];
	ld.shared.f32 	%f101, [%r13+832];
	fma.rn.f32 	%f102, %f100, %f101, %f99;
	ld.shared.f32 	%f103, [%r9+56];
	ld.shared.f32 	%f104, [%r13+896];
	fma.rn.f32 	%f105, %f103, %f104, %f102;
	ld.shared.f32 	%f106, [%r9+60];
	ld.shared.f32 	%f107, [%r13+960];
	fma.rn.f32 	%f108, %f106, %f107, %f105;
	bar.sync 	0;
	ld.global.f32 	%f109, [%rd12+64];
	st.shared.f32 	[%r10], %f109;
	mul.wide.s32 	%rd16, %r62, 4;
	add.s64 	%rd17, %rd13, %rd16;
	ld.global.f32 	%f110, [%rd17];
	st.shared.f32 	[%r12], %f110;
	bar.sync 	0;
	ld.shared.f32 	%f111, [%r9];
	ld.shared.f32 	%f112, [%r13];
	fma.rn.f32 	%f113, %f111, %f112, %f108;
	ld.shared.f32 	%f114, [%r9+4];
	ld.shared.f32 	%f115, [%r13+64];
	fma.rn.f32 	%f116, %f114, %f115, %f113;
	ld.shared.f32 	%f117, [%r9+8];
	ld.shared.f32 	%f118, [%r13+128];
	fma.rn.f32 	%f119, %f117, %f118, %f116;
	ld.shared.f32 	%f120, [%r9+12];
	ld.shared.f32 	%f121, [%r13+192];
	fma.rn.f32 	%f122, %f120, %f121, %f119;
	ld.shared.f32 	%f123, [%r9+16];
	ld.shared.f32 	%f124, [%r13+256];
	fma.rn.f32 	%f125, %f123, %f124, %f122;
	ld.shared.f32 	%f126, [%r9+20];
	ld.shared.f32 	%f127, [%r13+320];
	fma.rn.f32 	%f128, %f126, %f127, %f125;
	ld.shared.f32 	%f129, [%r9+24];
	ld.shared.f32 	%f130, [%r13+384];
	fma.rn.f32 	%f131, %f129, %f130, %f128;
	ld.shared.f32 	%f132, [%r9+28];
	ld.shared.f32 	%f133, [%r13+448];
	fma.rn.f32 	%f134, %f132, %f133, %f131;
	ld.shared.f32 	%f135, [%r9+32];
	ld.shared.f32 	%f136, [%r13+512];
	fma.rn.f32 	%f137, %f135, %f136, %f134;
	ld.shared.f32 	%f138, [%r9+36];
	ld.shared.f32 	%f139, [%r13+576];
	fma.rn.f32 	%f140, %f138, %f139, %f137;
	ld.shared.f32 	%f141, [%r9+40];
	ld.shared.f32 	%f142, [%r13+640];
	fma.rn.f32 	%f143, %f141, %f142, %f140;
	ld.shared.f32 	%f144, [%r9+44];
	ld.shared.f32 	%f145, [%r13+704];
	fma.rn.f32 	%f146, %f144, %f145, %f143;
	ld.shared.f32 	%f147, [%r9+48];
	ld.shared.f32 	%f148, [%r13+768];
	fma.rn.f32 	%f149, %f147, %f148, %f146;
	ld.shared.f32 	%f150, [%r9+52];
	ld.shared.f32 	%f151, [%r13+832];
	fma.rn.f32 	%f152, %f150, %f151, %f149;
	ld.shared.f32 	%f153, [%r9+56];
	ld.shared.f32 	%f154, [%r13+896];
	fma.rn.f32 	%f155, %f153, %f154, %f152;
	ld.shared.f32 	%f156, [%r9+60];
	ld.shared.f32 	%f157, [%r13+960];
	fma.rn.f32 	%f161, %f156, %f157, %f155;
	bar.sync 	0;
	add.s32 	%r63, %r63, 32;
	shl.b32 	%r54, %r31, 5;
	add.s32 	%r62, %r62, %r54;
	add.s32 	%r61, %r61, %r54;
	add.s32 	%r60, %r60, 32;
	setp.lt.s32 	%p4, %r63, %r5;
	@%p4 bra 	$L__BB8_5;
$L__BB8_6:
	ld.param.u64 	%rd21, [gpuSGEMM_param_0];
	cvta.to.global.u64 	%rd18, %rd21;
	add.s32 	%r55, %r6, %r2;
	mad.lo.s32 	%r56, %r31, %r3, %r55;
	mad.lo.s32 	%r57, %r7, %r1, %r56;
	mul.wide.s32 	%rd19, %r57, 4;
	add.s64 	%rd20, %rd18, %rd19;
	st.global.f32 	[%rd20], %f161;
	ret;

}
	// .globl	gpuTRIG
.visible .entry gpuTRIG(
	.param .u64 .ptr .align 1 gpuTRIG_param_0,
	.param .u64 .ptr .align 1 gpuTRIG_param_1,
	.param .u64 .ptr .align 1 gpuTRIG_param_2,
	.param .u32 gpuTRIG_param_3
)
{
	.local .align 4 .b8 	__local_depot9[28];
	.reg .b64 	%SP;
	.reg .b64 	%SPL;
	.reg .pred 	%p<19>;
	.reg .b32 	%r<90>;
	.reg .b32 	%f<55>;
	.reg .b64 	%rd<50>;
	.reg .b64 	%fd<5>;

	mov.u64 	%SPL, __local_depot9;
	ld.param.u64 	%rd17, [gpuTRIG_param_0];
	ld.param.u64 	%rd18, [gpuTRIG_param_1];
	ld.param.u64 	%rd19, [gpuTRIG_param_2];
	ld.param.u32 	%r34, [gpuTRIG_param_3];
	add.u64 	%rd1, %SPL, 0;
	add.u64 	%rd2, %SPL, 0;
	mov.u32 	%r1, %ntid.x;
	mov.u32 	%r35, %ctaid.x;
	mov.u32 	%r36, %tid.x;
	mad.lo.s32 	%r81, %r1, %r35, %r36;
	setp.ge.s32 	%p1, %r81, %r34;
	@%p1 bra 	$L__BB9_19;
	mov.u32 	%r37, %nctaid.x;
	mul.lo.s32 	%r3, %r1, %r37;
	cvta.to.global.u64 	%rd3, %rd19;
	cvta.to.global.u64 	%rd4, %rd17;
	cvta.to.global.u64 	%rd5, %rd18;
	mov.u64 	%rd35, __cudart_i2opi_f;
$L__BB9_2:
	mul.wide.s32 	%rd22, %r81, 4;
	add.s64 	%rd6, %rd3, %rd22;
	ld.global.f32 	%f1, [%rd6];
	mul.f32 	%f13, %f1, 0f3F22F983;
	cvt.rni.s32.f32 	%r85, %f13;
	cvt.rn.f32.s32 	%f14, %r85;
	fma.rn.f32 	%f15, %f14, 0fBFC90FDA, %f1;
	fma.rn.f32 	%f16, %f14, 0fB3A22168, %f15;
	fma.rn.f32 	%f53, %f14, 0fA7C234C5, %f16;
	abs.f32 	%f3, %f1;
	setp.ltu.f32 	%p2, %f3, 0f47CE4780;
	@%p2 bra 	$L__BB9_10;
	setp.neu.f32 	%p3, %f3, 0f7F800000;
	@%p3 bra 	$L__BB9_5;
	mov.f32 	%f19, 0f00000000;
	mul.rn.f32 	%f53, %f1, %f19;
	mov.b32 	%r85, 0;
	bra.uni 	$L__BB9_10;
$L__BB9_5:
	mov.b32 	%r6, %f1;
	shl.b32 	%r39, %r6, 8;
	or.b32  	%r7, %r39, -2147483648;
	mov.b64 	%rd48, 0;
	mov.b32 	%r82, 0;
	mov.u64 	%rd46, %rd35;
	mov.u64 	%rd47, %rd2;
$L__BB9_6:
	.pragma "nounroll";
	ld.global.nc.u32 	%r40, [%rd46];
	mad.wide.u32 	%rd25, %r40, %r7, %rd48;
	shr.u64 	%rd48, %rd25, 32;
	st.local.u32 	[%rd47], %rd25;
	add.s32 	%r82, %r82, 1;
	add.s64 	%rd47, %rd47, 4;
	add.s64 	%rd46, %rd46, 4;
	setp.ne.s32 	%p4, %r82, 6;
	@%p4 bra 	$L__BB9_6;
	shr.u32 	%r41, %r6, 23;
	st.local.u32 	[%rd2+24], %rd48;
	and.b32  	%r10, %r41, 31;
	and.b32  	%r42, %r41, 224;
	add.s32 	%r43, %r42, -128;
	shr.u32 	%r44, %r43, 5;
	mul.wide.u32 	%rd26, %r44, 4;
	sub.s64 	%rd13, %rd2, %rd26;
	ld.local.u32 	%r83, [%rd13+24];
	ld.local.u32 	%r84, [%rd13+20];
	setp.eq.s32 	%p5, %r10, 0;
	@%p5 bra 	$L__BB9_9;
	shf.l.wrap.b32 	%r83, %r84, %r83, %r10;
	ld.local.u32 	%r45, [%rd13+16];
	shf.l.wrap.b32 	%r84, %r45, %r84, %r10;
$L__BB9_9:
	shr.u32 	%r46, %r83, 30;
	shf.l.wrap.b32 	%r47, %r84, %r83, 2;
	shl.b32 	%r48, %r84, 2;
	shr.u32 	%r49, %r47, 31;
	add.s32 	%r50, %r49, %r46;
	neg.s32 	%r51, %r50;
	setp.lt.s32 	%p6, %r6, 0;
	selp.b32 	%r85, %r51, %r50, %p6;
	xor.b32  	%r52, %r47, %r6;
	shr.s32 	%r53, %r47, 31;
	xor.b32  	%r54, %r53, %r47;
	xor.b32  	%r55, %r53, %r48;
	cvt.u64.u32 	%rd27, %r54;
	shl.b64 	%rd28, %rd27, 32;
	cvt.u64.u32 	%rd29, %r55;
	or.b64  	%rd30, %rd28, %rd29;
	cvt.rn.f64.s64 	%fd1, %rd30;
	mul.f64 	%fd2, %fd1, 0d3BF921FB54442D19;
	cvt.rn.f32.f64 	%f17, %fd2;
	neg.f32 	%f18, %f17;
	setp.lt.s32 	%p7, %r52, 0;
	selp.f32 	%f53, %f18, %f17, %p7;
$L__BB9_10:
	add.s32 	%r57, %r85, 1;
	mul.rn.f32 	%f20, %f53, %f53;
	and.b32  	%r58, %r85, 1;
	setp.eq.b32 	%p8, %r58, 1;
	selp.f32 	%f21, %f53, 0f3F800000, %p8;
	fma.rn.f32 	%f22, %f20, %f21, 0f00000000;
	fma.rn.f32 	%f23, %f20, 0f37CBAC00, 0fBAB607ED;
	selp.f32 	%f24, 0fB94D4153, %f23, %p8;
	selp.f32 	%f25, 0f3C0885E4, 0f3D2AAABB, %p8;
	fma.rn.f32 	%f26, %f24, %f20, %f25;
	selp.f32 	%f27, 0fBE2AAAA8, 0fBEFFFFFF, %p8;
	fma.rn.f32 	%f28, %f26, %f20, %f27;
	fma.rn.f32 	%f29, %f28, %f22, %f21;
	and.b32  	%r59, %r57, 2;
	setp.eq.s32 	%p9, %r59, 0;
	mov.f32 	%f30, 0f00000000;
	sub.f32 	%f31, %f30, %f29;
	selp.f32 	%f32, %f29, %f31, %p9;
	add.s64 	%rd32, %rd4, %rd22;
	st.global.f32 	[%rd32], %f32;
	ld.global.f32 	%f7, [%rd6];
	mul.f32 	%f33, %f7, 0f3F22F983;
	cvt.rni.s32.f32 	%r89, %f33;
	cvt.rn.f32.s32 	%f34, %r89;
	fma.rn.f32 	%f35, %f34, 0fBFC90FDA, %f7;
	fma.rn.f32 	%f36, %f34, 0fB3A22168, %f35;
	fma.rn.f32 	%f54, %f34, 0fA7C234C5, %f36;
	abs.f32 	%f9, %f7;
	setp.ltu.f32 	%p10, %f9, 0f47CE4780;
	@%p10 bra 	$L__BB9_18;
	setp.neu.f32 	%p11, %f9, 0f7F800000;
	@%p11 bra 	$L__BB9_13;
	mov.f32 	%f39, 0f00000000;
	mul.rn.f32 	%f54, %f7, %f39;
	mov.b32 	%r89, 0;
	bra.uni 	$L__BB9_18;
$L__BB9_13:
	mov.b32 	%r20, %f7;
	shl.b32 	%r61, %r20, 8;
	or.b32  	%r21, %r61, -2147483648;
	mov.b64 	%rd49, 0;
	mov.b32 	%r86, 0;
$L__BB9_14:
	.pragma "nounroll";
	mul.wide.u32 	%rd34, %r86, 4;
	add.s64 	%rd36, %rd35, %rd34;
	ld.global.nc.u32 	%r62, [%rd36];
	mad.wide.u32 	%rd37, %r62, %r21, %rd49;
	shr.u64 	%rd49, %rd37, 32;
	add.s64 	%rd38, %rd1, %rd34;
	st.local.u32 	[%rd38], %rd37;
	add.s32 	%r86, %r86, 1;
	setp.ne.s32 	%p12, %r86, 6;
	@%p12 bra 	$L__BB9_14;
	shr.u32 	%r63, %r20, 23;
	st.local.u32 	[%rd1+24], %rd49;
	and.b32  	%r24, %r63, 31;
	and.b32  	%r64, %r63, 224;
	add.s32 	%r65, %r64, -128;
	shr.u32 	%r66, %r65, 5;
	mul.wide.u32 	%rd39, %r66, 4;
	sub.s64 	%rd16, %rd1, %rd39;
	ld.local.u32 	%r87, [%rd16+24];
	ld.local.u32 	%r88, [%rd16+20];
	setp.eq.s32 	%p13, %r24, 0;
	@%p13 bra 	$L__BB9_17;
	shf.l.wrap.b32 	%r87, %r88, %r87, %r24;
	ld.local.u32 	%r67, [%rd16+16];
	shf.l.wrap.b32 	%r88, %r67, %r88, %r24;
$L__BB9_17:
	shr.u32 	%r68, %r87, 30;
	shf.l.wrap.b32 	%r69, %r88, %r87, 2;
	shl.b32 	%r70, %r88, 2;
	shr.u32 	%r71, %r69, 31;
	add.s32 	%r72, %r71, %r68;
	neg.s32 	%r73, %r72;
	setp.lt.s32 	%p14, %r20, 0;
	selp.b32 	%r89, %r73, %r72, %p14;
	xor.b32  	%r74, %r69, %r20;
	shr.s32 	%r75, %r69, 31;
	xor.b32  	%r76, %r75, %r69;
	xor.b32  	%r77, %r75, %r70;
	cvt.u64.u32 	%rd40, %r76;
	shl.b64 	%rd41, %rd40, 32;
	cvt.u64.u32 	%rd42, %r77;
	or.b64  	%rd43, %rd41, %rd42;
	cvt.rn.f64.s64 	%fd3, %rd43;
	mul.f64 	%fd4, %fd3, 0d3BF921FB54442D19;
	cvt.rn.f32.f64 	%f37, %fd4;
	neg.f32 	%f38, %f37;
	setp.lt.s32 	%p15, %r74, 0;
	selp.f32 	%f54, %f38, %f37, %p15;
$L__BB9_18:
	mul.rn.f32 	%f40, %f54, %f54;
	and.b32  	%r79, %r89, 1;
	setp.eq.b32 	%p16, %r79, 1;
	selp.f32 	%f41, 0f3F800000, %f54, %p16;
	fma.rn.f32 	%f42, %f40, %f41, 0f00000000;
	fma.rn.f32 	%f43, %f40, 0f37CBAC00, 0fBAB607ED;
	selp.f32 	%f44, %f43, 0fB94D4153, %p16;
	selp.f32 	%f45, 0f3D2AAABB, 0f3C0885E4, %p16;
	fma.rn.f32 	%f46, %f44, %f40, %f45;
	selp.f32 	%f47, 0fBEFFFFFF, 0fBE2AAAA8, %p16;
	fma.rn.f32 	%f48, %f46, %f40, %f47;
	fma.rn.f32 	%f49, %f48, %f42, %f41;
	and.b32  	%r80, %r89, 2;
	setp.eq.s32 	%p17, %r80, 0;
	mov.f32 	%f50, 0f00000000;
	sub.f32 	%f51, %f50, %f49;
	selp.f32 	%f52, %f49, %f51, %p17;
	add.s64 	%rd45, %rd5, %rd22;
	st.global.f32 	[%rd45], %f52;
	add.s32 	%r81, %r81, %r3;
	setp.lt.s32 	%p18, %r81, %r34;
	@%p18 bra 	$L__BB9_2;
$L__BB9_19:
	ret;

}
	// .globl	gpuScale
.visible .entry gpuScale(
	.param .u64 .ptr .align 1 gpuScale_param_0,
	.param .u64 .ptr .align 1 gpuScale_param_1,
	.param .f32 gpuScale_param_2,
	.param .u32 gpuScale_param_3
)
{
	.reg .pred 	%p<7>;
	.reg .b32 	%r<31>;
	.reg .b32 	%f<12>;
	.reg .b64 	%rd<18>;

	ld.param.u64 	%rd3, [gpuScale_param_0];
	ld.param.u64 	%rd4, [gpuScale_param_1];
	ld.param.f32 	%f1, [gpuScale_param_2];
	ld.param.u32 	%r12, [gpuScale_param_3];
	cvta.to.global.u64 	%rd1, %rd3;
	cvta.to.global.u64 	%rd2, %rd4;
	mov.u32 	%r13, %ntid.x;
	mov.u32 	%r14, %ctaid.x;
	mov.u32 	%r15, %tid.x;
	mad.lo.s32 	%r29, %r13, %r14, %r15;
	mov.u32 	%r16, %nctaid.x;
	mul.lo.s32 	%r2, %r13, %r16;
	setp.ge.s32 	%p1, %r29, %r12;
	@%p1 bra 	$L__BB10_7;
	add.s32 	%r17, %r29, %r2;
	max.s32 	%r18, %r12, %r17;
	setp.lt.s32 	%p2, %r17, %r12;
	selp.u32 	%r19, 1, 0, %p2;
	add.s32 	%r20, %r17, %r19;
	sub.s32 	%r21, %r18, %r20;
	div.u32 	%r22, %r21, %r2;
	add.s32 	%r3, %r22, %r19;
	and.b32  	%r23, %r3, 3;
	setp.eq.s32 	%p3, %r23, 3;
	@%p3 bra 	$L__BB10_4;
	add.s32 	%r24, %r3, 1;
	and.b32  	%r25, %r24, 3;
	neg.s32 	%r27, %r25;
$L__BB10_3:
	.pragma "nounroll";
	mul.wide.s32 	%rd5, %r29, 4;
	add.s64 	%rd6, %rd1, %rd5;
	add.s64 	%rd7, %rd2, %rd5;
	ld.global.f32 	%f2, [%rd7];
	mul.f32 	%f3, %f1, %f2;
	st.global.f32 	[%rd6], %f3;
	add.s32 	%r29, %r29, %r2;
	add.s32 	%r27, %r27, 1;
	setp.ne.s32 	%p4, %r27, 0;
	@%p4 bra 	$L__BB10_3;
$L__BB10_4:
	setp.lt.u32 	%p5, %r3, 3;
	@%p5 bra 	$L__BB10_7;
	mul.wide.s32 	%rd11, %r2, 4;
	shl.b32 	%r26, %r2, 2;
$L__BB10_6:
	mul.wide.s32 	%rd8, %r29, 4;
	add.s64 	%rd9, %rd2, %rd8;
	ld.global.f32 	%f4, [%rd9];
	mul.f32 	%f5, %f1, %f4;
	add.s64 	%rd10, %rd1, %rd8;
	st.global.f32 	[%rd10], %f5;
	add.s64 	%rd12, %rd9, %rd11;
	ld.global.f32 	%f6, [%rd12];
	mul.f32 	%f7, %f1, %f6;
	add.s64 	%rd13, %rd10, %rd11;
	st.global.f32 	[%rd13], %f7;
	add.s64 	%rd14, %rd12, %rd11;
	ld.global.f32 	%f8, [%rd14];
	mul.f32 	%f9, %f1, %f8;
	add.s64 	%rd15, %rd13, %rd11;
	st.global.f32 	[%rd15], %f9;
	add.s64 	%rd16, %rd14, %rd11;
	ld.global.f32 	%f10, [%rd16];
	mul.f32 	%f11, %f1, %f10;
	add.s64 	%rd17, %rd15, %rd11;
	st.global.f32 	[%rd17], %f11;
	add.s32 	%r29, %r26, %r29;
	setp.lt.s32 	%p6, %r29, %r12;
	@%p6 bra 	$L__BB10_6;
$L__BB10_7:
	ret;

}
	// .globl	init_array
.visible .entry init_array(
	.param .u64 .ptr .align 1 init_array_param_0,
	.param .u64 .ptr .align 1 init_array_param_1
)
{
	.reg .b32 	%r<6>;
	.reg .b64 	%rd<7>;

	ld.param.u64 	%rd1, [init_array_param_0];
	ld.param.u64 	%rd2, [init_array_param_1];
	cvta.to.global.u64 	%rd3, %rd1;
	cvta.to.global.u64 	%rd4, %rd2;
	mov.u32 	%r1, %ctaid.x;
	mov.u32 	%r2, %ntid.x;
	mov.u32 	%r3, %tid.x;
	mad.lo.s32 	%r4, %r1, %r2, %r3;
	ld.global.u32 	%r5, [%rd4];
	mul.wide.s32 	%rd5, %r4, 4;
	add.s64 	%rd6, %rd3, %rd5;
	st.global.u32 	[%rd6], %r5;
	ret;

}


// ===== COMPILED SASS (sm_100) =====

	.target	sm_100

	.elftype	@"ET_EXEC"


//--------------------- .note.nv.tkinfo           --------------------------
	.section	.note.nv.tkinfo,"",@"SHT_NOTE"
	.sectionflags	@"SHF_NOTE_NV_TKINFO"
	.tkinfo
        /*0018*/ 	.word	0x00000002
        /*0030*/ 	.string	""
        /*0030*/ 	.string	"ptxas"
        /*0030*/ 	.string	"Cuda compilation tools, release 13.0, V13.0.88"
        /*0030*/ 	.string	"Build cuda_13.0.r13.0/compiler.36424714_0"
        /*0030*/ 	.string	"-arch sm_100 -m 64 "



//--------------------- .note.nv.cuinfo           --------------------------
	.section	.note.nv.cuinfo,"",@"SHT_NOTE"
	.sectionflags	@"SHF_NOTE_NV_CUINFO"
        /*0018*/ 	.short	0x0002
        /*001a*/ 	.short	0x0064
        /*001c*/ 	.short	0x0082
	.zero		2


//--------------------- .nv.info                  --------------------------
	.section	.nv.info,"",@"SHT_CUDA_INFO"
	.align	4


	//----- nvinfo : EIATTR_REGCOUNT
	.align		4
        /*0000*/ 	.byte	0x04, 0x2f
        /*0002*/ 	.short	(.L_2 - .L_1)
	.align		4
.L_1:
        /*0004*/ 	.word	index@(gpuGFLOPS)
        /*0008*/ 	.word	0x00000006


	//----- nvinfo : EIATTR_FRAME_SIZE
	.align		4
.L_2:
        /*000c*/ 	.byte	0x04, 0x11
        /*000e*/ 	.short	(.L_4 - .L_3)
	.align		4
.L_3:
        /*0010*/ 	.word	index@(gpuGFLOPS)
        /*0014*/ 	.word	0x00000000


	//----- nvinfo : EIATTR_REGCOUNT
	.align		4
.L_4:
        /*0018*/ 	.byte	0x04, 0x2f
        /*001a*/ 	.short	(.L_6 - .L_5)
	.align		4
.L_5:
        /*001c*/ 	.word	index@(gpuBLSC)
        /*0020*/ 	.word	0x00000022


	//----- nvinfo : EIATTR_FRAME_SIZE
	.align		4
.L_6:
        /*0024*/ 	.byte	0x04, 0x11
        /*0026*/ 	.short	(.L_8 - .L_7)
	.align		4
.L_7:
        /*0028*/ 	.word	index@($__internal_2_$__cuda_sm3x_div_rn_noftz_f32_slowpath)
        /*002c*/ 	.word	0x00000000


	//----- nvinfo : EIATTR_FRAME_SIZE
	.align		4
.L_8:
        /*0030*/ 	.byte	0x04, 0x11
        /*0032*/ 	.short	(.L_10 - .L_9)
	.align		4
.L_9:
        /*0034*/ 	.word	index@($__internal_1_$__cuda_sm20_sqrt_rn_f32_slowpath)
        /*0038*/ 	.word	0x00000000


	//----- nvinfo : EIATTR_FRAME_SIZE
	.align		4
.L_10:
        /*003c*/ 	.byte	0x04, 0x11
        /*003e*/ 	.short	(.L_12 - .L_11)
	.align		4
.L_11:
        /*0040*/ 	.word	index@($__internal_0_$__cuda_sm20_rcp_rn_f32_slowpath)
        /*0044*/ 	.word	0x00000000


	//----- nvinfo : EIATTR_FRAME_SIZE
	.align		4
.L_12:
        /*0048*/ 	.byte	0x04, 0x11
        /*004a*/ 	.short	(.L_14 - .L_13)
	.align		4
.L_13:
        /*004c*/ 	.word	index@(gpuBLSC)
        /*0050*/ 	.word	0x00000000


	//----- nvinfo : EIATTR_REGCOUNT
	.align		4
.L_14:
        /*0054*/ 	.byte	0x04, 0x2f
        /*0056*/ 	.short	(.L_16 - .L_15)
	.align		4
.L_15:
        /*0058*/ 	.word	index@(gpuPOLY5)
        /*005c*/ 	.word	0x00000018


	//----- nvinfo : EIATTR_FRAME_SIZE
	.align		4
.L_16:
        /*0060*/ 	.byte	0x04, 0x11
        /*0062*/ 	.short	(.L_18 - .L_17)
	.align		4
.L_17:
        /*0064*/ 	.word	index@(gpuPOLY5)
        /*0068*/ 	.word	0x00000000


	//----- nvinfo : EIATTR_REGCOUNT
	.align		4
.L_18:
        /*006c*/ 	.byte	0x04, 0x2f
        /*006e*/ 	.short	(.L_20 - .L_19)
	.align		4
.L_19:
        /*0070*/ 	.word	index@(gpuPOLY10)
        /*0074*/ 	.word	0x00000014


	//----- nvinfo : EIATTR_FRAME_SIZE
	.align		4
.L_20:
        /*0078*/ 	.byte	0x04, 0x11
        /*007a*/ 	.short	(.L_22 - .L_21)
	.align		4
.L_21:
        /*007c*/ 	.word	index@(gpuPOLY10)
        /*0080*/ 	.word	0x00000000


	//----- nvinfo : EIATTR_REGCOUNT
	.align		4
.L_22:
        /*0084*/ 	.byte	0x04, 0x2f
        /*0086*/ 	.short	(.L_24 - .L_23)
	.align		4
.L_23:
        /*0088*/ 	.word	index@(gpuPOLY20)
        /*008c*/ 	.word	0x0000000c


	//----- nvinfo : EIATTR_FRAME_SIZE
	.align		4
.L_24:
        /*0090*/ 	.byte	0x04, 0x11
        /*0092*/ 	.short	(.L_26 - .L_25)
	.align		4
.L_25:
        /*0094*/ 	.word	index@(gpuPOLY20)
        /*0098*/ 	.word	0x00000000


	//----- nvinfo : EIATTR_REGCOUNT
	.align		4
.L_26:
        /*009c*/ 	.byte	0x04, 0x2f
        /*009e*/ 	.short	(.L_28 - .L_27)
	.align		4
.L_27:
        /*00a0*/ 	.word	index@(gpuPOLY40)
        /*00a4*/ 	.word	0x0000000e


	//----- nvinfo : EIATTR_FRAME_SIZE
	.align		4
.L_28:
        /*00a8*/ 	.byte	0x04, 0x11
        /*00aa*/ 	.short	(.L_30 - .L_29)
	.align		4
.L_29:
        /*00ac*/ 	.word	index@(gpuPOLY40)
        /*00b0*/ 	.word	0x00000000


	//----- nvinfo : EIATTR_REGCOUNT
	.align		4
.L_30:
        /*00b4*/ 	.byte	0x04, 0x2f
        /*00b6*/ 	.short	(.L_32 - .L_31)
	.align		4
.L_31:
        /*00b8*/ 	.word	index@(gpuSAXPY)
        /*00bc*/ 	.word	0x00000018


	//----- nvinfo : EIATTR_FRAME_SIZE
	.align		4
.L_32:
        /*00c0*/ 	.byte	0x04, 0x11
        /*00c2*/ 	.short	(.L_34 - .L_33)
	.align		4
.L_33:
        /*00c4*/ 	.word	index@(gpuSAXPY)
        /*00c8*/ 	.word	0x00000000


	//----- nvinfo : EIATTR_REGCOUNT
	.align		4
.L_34:
        /*00cc*/ 	.byte	0x04, 0x2f
        /*00ce*/ 	.short	(.L_36 - .L_35)
	.align		4
.L_35:
        /*00d0*/ 	.word	index@(gpuVADD)
        /*00d4*/ 	.word	0x00000018


	//----- nvinfo : EIATTR_FRAME_SIZE
	.align		4
.L_36:
        /*00d8*/ 	.byte	0x04, 0x11
        /*00da*/ 	.short	(.L_38 - .L_37)
	.align		4
.L_37:
        /*00dc*/ 	.word	index@(gpuVADD)
        /*00e0*/ 	.word	0x00000000


	//----- nvinfo : EIATTR_REGCOUNT
	.align		4
.L_38:
        /*00e4*/ 	.byte	0x04, 0x2f
        /*00e6*/ 	.short	(.L_40 - .L_39)
	.align		4
.L_39:
        /*00e8*/ 	.word	index@(gpuSGEMM)
        /*00ec*/ 	.word	0x00000020


	//----- nvinfo : EIATTR_FRAME_SIZE
	.align		4
.L_40:
        /*00f0*/ 	.byte	0x04, 0x11
        /*00f2*/ 	.short	(.L_42 - .L_41)
	.align		4
.L_41:
        /*00f4*/ 	.word	index@(gpuSGEMM)
        /*00f8*/ 	.word	0x00000000


	//----- nvinfo : EIATTR_REGCOUNT
	.align		4
.L_42:
        /*00fc*/ 	.byte	0x04, 0x2f
        /*00fe*/ 	.short	(.L_44 - .L_43)
	.align		4
.L_43:
        /*0100*/ 	.word	index@(gpuTRIG)
        /*0104*/ 	.word	0x00000018


	//----- nvinfo : EIATTR_FRAME_SIZE
	.align		4
.L_44:
        /*0108*/ 	.byte	0x04, 0x11
        /*010a*/ 	.short	(.L_46 - .L_45)
	.align		4
.L_45:
        /*010c*/ 	.word	index@(gpuTRIG)
        /*0110*/ 	.word	0x00000000


	//----- nvinfo : EIATTR_REGCOUNT
	.align		4
.L_46:
        /*0114*/ 	.byte	0x04, 0x2f
        /*0116*/ 	.short	(.L_48 - .L_47)
	.align		4
.L_47:
        /*0118*/ 	.word	index@(gpuScale)
        /*011c*/ 	.word	0x0000001c


	//----- nvinfo : EIATTR_FRAME_SIZE
	.align		4
.L_48:
        /*0120*/ 	.byte	0x04, 0x11
        /*0122*/ 	.short	(.L_50 - .L_49)
	.align		4
.L_49:
        /*0124*/ 	.word	index@(gpuScale)
        /*0128*/ 	.word	0x00000000


	//----- nvinfo : EIATTR_REGCOUNT
	.align		4
.L_50:
        /*012c*/ 	.byte	0x04, 0x2f
        /*012e*/ 	.short	(.L_52 - .L_51)
	.align		4
.L_51:
        /*0130*/ 	.word	index@(init_array)
        /*0134*/ 	.word	0x0000000a


	//----- nvinfo : EIATTR_FRAME_SIZE
	.align		4
.L_52:
        /*0138*/ 	.byte	0x04, 0x11
        /*013a*/ 	.short	(.L_54 - .L_53)
	.align		4
.L_53:
        /*013c*/ 	.word	index@(init_array)
        /*0140*/ 	.word	0x00000000


	//----- nvinfo : EIATTR_MIN_STACK_SIZE
	.align		4
.L_54:
        /*0144*/ 	.byte	0x04, 0x12
        /*0146*/ 	.short	(.L_56 - .L_55)
	.align		4
.L_55:
        /*0148*/ 	.word	index@(init_array)
        /*014c*/ 	.word	0x00000000


	//----- nvinfo : EIATTR_MIN_STACK_SIZE
	.align		4
.L_56:
        /*0150*/ 	.byte	0x04, 0x12
        /*0152*/ 	.short	(.L_58 - .L_57)
	.align		4
.L_57:
        /*0154*/ 	.word	index@(gpuScale)
        /*0158*/ 	.word	0x00000000


	//----- nvinfo : EIATTR_MIN_STACK_SIZE
	.align		4
.L_58:
        /*015c*/ 	.byte	0x04, 0x12
        /*015e*/ 	.short	(.L_60 - .L_59)
	.align		4
.L_59:
        /*0160*/ 	.word	index@(gpuTRIG)
        /*0164*/ 	.word	0x00000000


	//----- nvinfo : EIATTR_MIN_STACK_SIZE
	.align		4
.L_60:
        /*0168*/ 	.byte	0x04, 0x12
        /*016a*/ 	.short	(.L_62 - .L_61)
	.align		4
.L_61:
        /*016c*/ 	.word	index@(gpuSGEMM)
        /*0170*/ 	.word	0x00000000


	//----- nvinfo : EIATTR_MIN_STACK_SIZE
	.align		4
.L_62:
        /*0174*/ 	.byte	0x04, 0x12
        /*0176*/ 	.short	(.L_64 - .L_63)
	.align		4
.L_63:
        /*0178*/ 	.word	index@(gpuVADD)
        /*017c*/ 	.word	0x00000000


	//----- nvinfo : EIATTR_MIN_STACK_SIZE
	.align		4
.L_64:
        /*0180*/ 	.byte	0x04, 0x12
        /*0182*/ 	.short	(.L_66 - .L_65)
	.align		4
.L_65:
        /*0184*/ 	.word	index@(gpuSAXPY)
        /*0188*/ 	.word	0x00000000


	//----- nvinfo : EIATTR_MIN_STACK_SIZE
	.align		4
.L_66:
        /*018c*/ 	.byte	0x04, 0x12
        /*018e*/ 	.short	(.L_68 - .L_67)
	.align		4
.L_67:
        /*0190*/ 	.word	index@(gpuPOLY40)
        /*0194*/ 	.word	0x00000000


	//----- nvinfo : EIATTR_MIN_STACK_SIZE
	.align		4
.L_68:
        /*0198*/ 	.byte	0x04, 0x12
        /*019a*/ 	.short	(.L_70 - .L_69)
	.align		4
.L_69:
        /*019c*/ 	.word	index@(gpuPOLY20)
        /*01a0*/ 	.word	0x00000000


	//----- nvinfo : EIATTR_MIN_STACK_SIZE
	.align		4
.L_70:
        /*01a4*/ 	.byte	0x04, 0x12
        /*01a6*/ 	.short	(.L_72 - .L_71)
	.align		4
.L_71:
        /*01a8*/ 	.word	index@(gpuPOLY10)
        /*01ac*/ 	.word	0x00000000


	//----- nvinfo : EIATTR_MIN_STACK_SIZE
	.align		4
.L_72:
        /*01b0*/ 	.byte	0x04, 0x12
        /*01b2*/ 	.short	(.L_74 - .L_73)
	.align		4
.L_73:
        /*01b4*/ 	.word	index@(gpuPOLY5)
        /*01b8*/ 	.word	0x00000000


	//----- nvinfo : EIATTR_MIN_STACK_SIZE
	.align		4
.L_74:
        /*01bc*/ 	.byte	0x04, 0x12
        /*01be*/ 	.short	(.L_76 - .L_75)
	.align		4
.L_75:
        /*01c0*/ 	.word	index@(gpuBLSC)
        /*01c4*/ 	.word	0x00000000


	//----- nvinfo : EIATTR_MIN_STACK_SIZE
	.align		4
.L_76:
        /*01c8*/ 	.byte	0x04, 0x12
        /*01ca*/ 	.short	(.L_78 - .L_77)
	.align		4
.L_77:
        /*01cc*/ 	.word	index@(gpuGFLOPS)
        /*01d0*/ 	.word	0x00000000
.L_78:


//--------------------- .nv.compat                --------------------------
	.section	.nv.compat,"",@"SHT_CUDA_COMPAT_INFO"
	.align	4
        /*0000*/ 	.byte	0x02, 0x09, 0x00, 0x00, 0x02, 0x02, 0x01, 0x00, 0x02, 0x05, 0x05, 0x00, 0x03, 0x07, 0x01, 0x01
        /*0010*/ 	.byte	0x02, 0x03, 0x00, 0x00, 0x02, 0x06, 0x01, 0x00, 0x04, 0x0b, 0x08, 0x00, 0x01, 0x00, 0x00, 0x00
        /*0020*/ 	.byte	0x00, 0x00, 0x00, 0x00


//--------------------- .nv.info.init_array       --------------------------
	.section	.nv.info.init_array,"",@"SHT_CUDA_INFO"
	.sectionflags	@""
	.align	4


	//----- nvinfo : EIATTR_CUDA_API_VERSION
	.align		4
        /*0000*/ 	.byte	0x04, 0x37
        /*0002*/ 	.short	(.L_80 - .L_79)
.L_79:
        /*0004*/ 	.word	0x00000082


	//----- nvinfo : EIATTR_KPARAM_INFO
	.align		4
.L_80:
        /*0008*/ 	.byte	0x04, 0x17
        /*000a*/ 	.short	(.L_82 - .L_81)
.L_81:
        /*000c*/ 	.word	0x00000000
        /*0010*/ 	.short	0x0001
        /*0012*/ 	.short	0x0008
        /*0014*/ 	.byte	0x00, 0xf5, 0x21, 0x00


	//----- nvinfo : EIATTR_KPARAM_INFO
	.align		4
.L_82:
        /*0018*/ 	.byte	0x04, 0x17
        /*001a*/ 	.short	(.L_84 - .L_83)
.L_83:
        /*001c*/ 	.word	0x00000000
        /*0020*/ 	.short	0x0000
        /*0022*/ 	.short	0x0000
        /*0024*/ 	.byte	0x00, 0xf5, 0x21, 0x00


	//----- nvinfo : EIATTR_SPARSE_MMA_MASK
	.align		4
.L_84:
        /*0028*/ 	.byte	0x03, 0x50
        /*002a*/ 	.short	0x0000


	//----- nvinfo : EIATTR_MAXREG_COUNT
	.align		4
        /*002c*/ 	.byte	0x03, 0x1b
        /*002e*/ 	.short	0x00ff


	//----- nvinfo : EIATTR_MERCURY_ISA_VERSION
	.align		4
        /*0030*/ 	.byte	0x03, 0x5f
        /*0032*/ 	.short	0x0101


	//----- nvinfo : EIATTR_VRC_CTA_INIT_COUNT
	.align		4
        /*0034*/ 	.byte	0x02, 0x4a
	.zero		1
	.zero		1


	//----- nvinfo : EIATTR_EXIT_INSTR_OFFSETS
	.align		4
        /*0038*/ 	.byte	0x04, 0x1c
        /*003a*/ 	.short	(.L_86 - .L_85)


	//   ....[0]....
.L_85:
        /*003c*/ 	.word	0x000000b0


	//----- nvinfo : EIATTR_CBANK_PARAM_SIZE
	.align		4
.L_86:
        /*0040*/ 	.byte	0x03, 0x19
        /*0042*/ 	.short	0x0010


	//----- nvinfo : EIATTR_PARAM_CBANK
	.align		4
        /*0044*/ 	.byte	0x04, 0x0a
        /*0046*/ 	.short	(.L_88 - .L_87)
	.align		4
.L_87:
        /*0048*/ 	.word	index@(.nv.constant0.init_array)
        /*004c*/ 	.short	0x0380
        /*004e*/ 	.short	0x0010


	//----- nvinfo : EIATTR_SW_WAR
	.align		4
.L_88:
        /*0050*/ 	.byte	0x04, 0x36
        /*0052*/ 	.short	(.L_90 - .L_89)
.L_89:
        /*0054*/ 	.word	0x00000008
.L_90:


//--------------------- .nv.info.gpuScale         --------------------------
	.section	.nv.info.gpuScale,"",@"SHT_CUDA_INFO"
	.sectionflags	@""
	.align	4


	//----- nvinfo : EIATTR_CUDA_API_VERSION
	.align		4
        /*0000*/ 	.byte	0x04, 0x37
        /*0002*/ 	.short	(.L_92 - .L_91)
.L_91:
        /*0004*/ 	.word	0x00000082


	//----- nvinfo : EIATTR_KPARAM_INFO
	.align		4
.L_92:
        /*0008*/ 	.byte	0x04, 0x17
        /*000a*/ 	.short	(.L_94 - .L_93)
.L_93:
        /*000c*/ 	.word	0x00000000
        /*0010*/ 	.short	0x0003
        /*0012*/ 	.short	0x0014
        /*0014*/ 	.byte	0x00, 0xf0, 0x11, 0x00


	//----- nvinfo : EIATTR_KPARAM_INFO
	.align		4
.L_94:
        /*0018*/ 	.byte	0x04, 0x17
        /*001a*/ 	.short	(.L_96 - .L_95)
.L_95:
        /*001c*/ 	.word	0x00000000
        /*0020*/ 	.short	0x0002
        /*0022*/ 	.short	0x0010
        /*0024*/ 	.byte	0x00, 0xf0, 0x11, 0x00


	//----- nvinfo : EIATTR_KPARAM_INFO
	.align		4
.L_96:
        /*0028*/ 	.byte	0x04, 0x17
        /*002a*/ 	.short	(.L_98 - .L_97)
.L_97:
        /*002c*/ 	.word	0x00000000
        /*0030*/ 	.short	0x0001
        /*0032*/ 	.short	0x0008
        /*0034*/ 	.byte	0x00, 0xf5, 0x21, 0x00


	//----- nvinfo : EIATTR_KPARAM_INFO
	.align		4
.L_98:
        /*0038*/ 	.byte	0x04, 0x17
        /*003a*/ 	.short	(.L_100 - .L_99)
.L_99:
        /*003c*/ 	.word	0x00000000
        /*0040*/ 	.short	0x0000
        /*0042*/ 	.short	0x0000
        /*0044*/ 	.byte	0x00, 0xf5, 0x21, 0x00


	//----- nvinfo : EIATTR_SPARSE_MMA_MASK
	.align		4
.L_100:
        /*0048*/ 	.byte	0x03, 0x50
        /*004a*/ 	.short	0x0000


	//----- nvinfo : EIATTR_MAXREG_COUNT
	.align		4
        /*004c*/ 	.byte	0x03, 0x1b
        /*004e*/ 	.short	0x00ff


	//----- nvinfo : EIATTR_MERCURY_ISA_VERSION
	.align		4
        /*0050*/ 	.byte	0x03, 0x5f
        /*0052*/ 	.short	0x0101


	//----- nvinfo : EIATTR_VRC_CTA_INIT_COUNT
	.align		4
        /*0054*/ 	.byte	0x02, 0x4a
	.zero		1
	.zero		1


	//----- nvinfo : EIATTR_EXIT_INSTR_OFFSETS
	.align		4
        /*0058*/ 	.byte	0x04, 0x1c
        /*005a*/ 	.short	(.L_102 - .L_101)


	//   ....[0]....
.L_101:
        /*005c*/ 	.word	0x00000090


	//   ....[1]....
        /*0060*/ 	.word	0x000003b0


	//   ....[2]....
        /*0064*/ 	.word	0x00000530


	//----- nvinfo : EIATTR_CRS_STACK_SIZE
	.align		4
.L_102:
        /*0068*/ 	.byte	0x04, 0x1e
        /*006a*/ 	.short	(.L_104 - .L_103)
.L_103:
        /*006c*/ 	.word	0x00000000


	//----- nvinfo : EIATTR_CBANK_PARAM_SIZE
	.align		4
.L_104:
        /*0070*/ 	.byte	0x03, 0x19
        /*0072*/ 	.short	0x0018


	//----- nvinfo : EIATTR_PARAM_CBANK
	.align		4
        /*0074*/ 	.byte	0x04, 0x0a
        /*0076*/ 	.short	(.L_106 - .L_105)
	.align		4
.L_105:
        /*0078*/ 	.word	index@(.nv.constant0.gpuScale)
        /*007c*/ 	.short	0x0380
        /*007e*/ 	.short	0x0018


	//----- nvinfo : EIATTR_SW_WAR
	.align		4
.L_106:
        /*0080*/ 	.byte	0x04, 0x36
        /*0082*/ 	.short	(.L_108 - .L_107)
.L_107:
        /*0084*/ 	.word	0x00000008
.L_108:


//--------------------- .nv.info.gpuTRIG          --------------------------
	.section	.nv.info.gpuTRIG,"",@"SHT_CUDA_INFO"
	.sectionflags	@""
	.align	4


	//----- nvinfo : EIATTR_CUDA_API_VERSION
	.align		4
        /*0000*/ 	.byte	0x04, 0x37
        /*0002*/ 	.short	(.L_110 - .L_109)
.L_109:
        /*0004*/ 	.word	0x00000082


	//----- nvinfo : EIATTR_KPARAM_INFO
	.align		4
.L_110:
        /*0008*/ 	.byte	0x04, 0x17
        /*000a*/ 	.short	(.L_112 - .L_111)
.L_111:
        /*000c*/ 	.word	0x00000000
        /*0010*/ 	.short	0x0003
        /*0012*/ 	.short	0x0018
        /*0014*/ 	.byte	0x00, 0xf0, 0x11, 0x00


	//----- nvinfo : EIATTR_KPARAM_INFO
	.align		4
.L_112:
        /*0018*/ 	.byte	0x04, 0x17
        /*001a*/ 	.short	(.L_114 - .L_113)
.L_113:
        /*001c*/ 	.word	0x00000000
        /*0020*/ 	.short	0x0002
        /*0022*/ 	.short	0x0010
        /*0024*/ 	.byte	0x00, 0xf5, 0x21, 0x00


	//----- nvinfo : EIATTR_KPARAM_INFO
	.align		4
.L_114:
        /*0028*/ 	.byte	0x04, 0x17
        /*002a*/ 	.short	(.L_116 - .L_115)
.L_115:
        /*002c*/ 	.word	0x00000000
        /*0030*/ 	.short	0x0001
        /*0032*/ 	.short	0x0008
        /*0034*/ 	.byte	0x00, 0xf5, 0x21, 0x00


	//----- nvinfo : EIATTR_KPARAM_INFO
	.align		4
.L_116:
        /*0038*/ 	.byte	0x04, 0x17
        /*003a*/ 	.short	(.L_118 - .L_117)
.L_117:
        /*003c*/ 	.word	0x00000000
        /*0040*/ 	.short	0x0000
        /*0042*/ 	.short	0x0000
        /*0044*/ 	.byte	0x00, 0xf5, 0x21, 0x00


	//----- nvinfo : EIATTR_SPARSE_MMA_MASK
	.align		4
.L_118:
        /*0048*/ 	.byte	0x03, 0x50
        /*004a*/ 	.short	0x0000


	//----- nvinfo : EIATTR_MAXREG_COUNT
	.align		4
        /*004c*/ 	.byte	0x03, 0x1b
        /*004e*/ 	.short	0x00ff


	//----- nvinfo : EIATTR_MERCURY_ISA_VERSION
	.align		4
        /*0050*/ 	.byte	0x03, 0x5f
        /*0052*/ 	.short	0x0101


	//----- nvinfo : EIATTR_VRC_CTA_INIT_COUNT
	.align		4
        /*0054*/ 	.byte	0x02, 0x4a
	.zero		1
	.zero		1


	//----- nvinfo : EIATTR_EXIT_INSTR_OFFSETS
	.align		4
        /*0058*/ 	.byte	0x04, 0x1c
        /*005a*/ 	.short	(.L_120 - .L_119)


	//   ....[0]....
.L_119:
        /*005c*/ 	.word	0x00000070


	//   ....[1]....
        /*0060*/ 	.word	0x00001090


	//----- nvinfo : EIATTR_CRS_STACK_SIZE
	.align		4
.L_120:
        /*0064*/ 	.byte	0x04, 0x1e
        /*0066*/ 	.short	(.L_122 - .L_121)
.L_121:
        /*0068*/ 	.word	0x00000000


	//----- nvinfo : EIATTR_CBANK_PARAM_SIZE
	.align		4
.L_122:
        /*006c*/ 	.byte	0x03, 0x19
        /*006e*/ 	.short	0x001c


	//----- nvinfo : EIATTR_PARAM_CBANK
	.align		4
        /*0070*/ 	.byte	0x04, 0x0a
        /*0072*/ 	.short	(.L_124 - .L_123)
	.align		4
.L_123:
        /*0074*/ 	.word	index@(.nv.constant0.gpuTRIG)
        /*0078*/ 	.short	0x0380
        /*007a*/ 	.short	0x001c


	//----- nvinfo : EIATTR_SW_WAR
	.align		4
.L_124:
        /*007c*/ 	.byte	0x04, 0x36
        /*007e*/ 	.short	(.L_126 - .L_125)
.L_125:
        /*0080*/ 	.word	0x00000008
.L_126:


//--------------------- .nv.info.gpuSGEMM         --------------------------
	.section	.nv.info.gpuSGEMM,"",@"SHT_CUDA_INFO"
	.sectionflags	@""
	.align	4


	//----- nvinfo : EIATTR_CUDA_API_VERSION
	.align		4
        /*0000*/ 	.byte	0x04, 0x37
        /*0002*/ 	.short	(.L_128 - .L_127)
.L_127:
        /*0004*/ 	.word	0x00000082


	//----- nvinfo : EIATTR_KPARAM_INFO
	.align		4
.L_128:
        /*0008*/ 	.byte	0x04, 0x17
        /*000a*/ 	.short	(.L_130 - .L_129)
.L_129:
        /*000c*/ 	.word	0x00000000
        /*0010*/ 	.short	0x0004
        /*0012*/ 	.short	0x001c
        /*0014*/ 	.byte	0x00, 0xf0, 0x11, 0x00


	//----- nvinfo : EIATTR_KPARAM_INFO
	.align		4
.L_130:
        /*0018*/ 	.byte	0x04, 0x17
        /*001a*/ 	.short	(.L_132 - .L_131)
.L_131:
        /*001c*/ 	.word	0x00000000
        /*0020*/ 	.short	0x0003
        /*0022*/ 	.short	0x0018
        /*0024*/ 	.byte	0x00, 0xf0, 0x11, 0x00


	//----- nvinfo : EIATTR_KPARAM_INFO
	.align		4
.L_132:
        /*0028*/ 	.byte	0x04, 0x17
        /*002a*/ 	.short	(.L_134 - .L_133)
.L_133:
        /*002c*/ 	.word	0x00000000
        /*0030*/ 	.short	0x0002
        /*0032*/ 	.short	0x0010
        /*0034*/ 	.byte	0x00, 0xf5, 0x21, 0x00


	//----- nvinfo : EIATTR_KPARAM_INFO
	.align		4
.L_134:
        /*0038*/ 	.byte	0x04, 0x17
        /*003a*/ 	.short	(.L_136 - .L_135)
.L_135:
        /*003c*/ 	.word	0x00000000
        /*0040*/ 	.short	0x0001
        /*0042*/ 	.short	0x0008
        /*0044*/ 	.byte	0x00, 0xf5, 0x21, 0x00


	//----- nvinfo : EIATTR_KPARAM_INFO
	.align		4
.L_136:
        /*0048*/ 	.byte	0x04, 0x17
        /*004a*/ 	.short	(.L_138 - .L_137)
.L_137:
        /*004c*/ 	.word	0x00000000
        /*0050*/ 	.short	0x0000
        /*0052*/ 	.short	0x0000
        /*0054*/ 	.byte	0x00, 0xf5, 0x21, 0x00


	//----- nvinfo : EIATTR_SPARSE_MMA_MASK
	.align		4
.L_138:
        /*0058*/ 	.byte	0x03, 0x50
        /*005a*/ 	.short	0x0000


	//----- nvinfo : EIATTR_MAXREG_COUNT
	.align		4
        /*005c*/ 	.byte	0x03, 0x1b
        /*005e*/ 	.short	0x00ff


	//----- nvinfo : EIATTR_NUM_BARRIERS
	.align		4
        /*0060*/ 	.byte	0x02, 0x4c
        /*0062*/ 	.byte	0x01
	.zero		1


	//----- nvinfo : EIATTR_MERCURY_ISA_VERSION
	.align		4
        /*0064*/ 	.byte	0x03, 0x5f
        /*0066*/ 	.short	0x0101


	//----- nvinfo : EIATTR_VRC_CTA_INIT_COUNT
	.align		4
        /*0068*/ 	.byte	0x02, 0x4a
	.zero		1
	.zero		1


	//----- nvinfo : EIATTR_EXIT_INSTR_OFFSETS
	.align		4
        /*006c*/ 	.byte	0x04, 0x1c
        /*006e*/ 	.short	(.L_140 - .L_139)


	//   ....[0]....
.L_139:
        /*0070*/ 	.word	0x00000c10


	//----- nvinfo : EIATTR_CBANK_PARAM_SIZE
	.align		4
.L_140:
        /*0074*/ 	.byte	0x03, 0x19
        /*0076*/ 	.short	0x0020


	//----- nvinfo : EIATTR_PARAM_CBANK
	.align		4
        /*0078*/ 	.byte	0x04, 0x0a
        /*007a*/ 	.short	(.L_142 - .L_141)
	.align		4
.L_141:
        /*007c*/ 	.word	index@(.nv.constant0.gpuSGEMM)
        /*0080*/ 	.short	0x0380
        /*0082*/ 	.short	0x0020


	//----- nvinfo : EIATTR_SW_WAR
	.align		4
.L_142:
        /*0084*/ 	.byte	0x04, 0x36
        /*0086*/ 	.short	(.L_144 - .L_143)
.L_143:
        /*0088*/ 	.word	0x00000008
.L_144:


//--------------------- .nv.info.gpuVADD          --------------------------
	.section	.nv.info.gpuVADD,"",@"SHT_CUDA_INFO"
	.sectionflags	@""
	.align	4


	//----- nvinfo : EIATTR_CUDA_API_VERSION
	.align		4
        /*0000*/ 	.byte	0x04, 0x37
        /*0002*/ 	.short	(.L_146 - .L_145)
.L_145:
        /*0004*/ 	.word	0x00000082


	//----- nvinfo : EIATTR_KPARAM_INFO
	.align		4
.L_146:
        /*0008*/ 	.byte	0x04, 0x17
        /*000a*/ 	.short	(.L_148 - .L_147)
.L_147:
        /*000c*/ 	.word	0x00000000
        /*0010*/ 	.short	0x0002
        /*0012*/ 	.short	0x0010
        /*0014*/ 	.byte	0x00, 0xf0, 0x11, 0x00


	//----- nvinfo : EIATTR_KPARAM_INFO
	.align		4
.L_148:
        /*0018*/ 	.byte	0x04, 0x17
        /*001a*/ 	.short	(.L_150 - .L_149)
.L_149:
        /*001c*/ 	.word	0x00000000
        /*0020*/ 	.short	0x0001
        /*0022*/ 	.short	0x0008
        /*0024*/ 	.byte	0x00, 0xf5, 0x21, 0x00


	//----- nvinfo : EIATTR_KPARAM_INFO
	.align		4
.L_150:
        /*0028*/ 	.byte	0x04, 0x17
        /*002a*/ 	.short	(.L_152 - .L_151)
.L_151:
        /*002c*/ 	.word	0x00000000
        /*0030*/ 	.short	0x0000
        /*0032*/ 	.short	0x0000
        /*0034*/ 	.byte	0x00, 0xf5, 0x21, 0x00


	//----- nvinfo : EIATTR_SPARSE_MMA_MASK
	.align		4
.L_152:
        /*0038*/ 	.byte	0x03, 0x50
        /*003a*/ 	.short	0x0000


	//----- nvinfo : EIATTR_MAXREG_COUNT
	.align		4
        /*003c*/ 	.byte	0x03, 0x1b
        /*003e*/ 	.short	0x00ff


	//----- nvinfo : EIATTR_MERCURY_ISA_VERSION
	.align		4
        /*0040*/ 	.byte	0x03, 0x5f
        /*0042*/ 	.short	0x0101


	//----- nvinfo : EIATTR_VRC_CTA_INIT_COUNT
	.align		4
        /*0044*/ 	.byte	0x02, 0x4a
	.zero		1
	.zero		1


	//----- nvinfo : EIATTR_EXIT_INSTR_OFFSETS
	.align		4
        /*0048*/ 	.byte	0x04, 0x1c
        /*004a*/ 	.short	(.L_154 - .L_153)


	//   ....[0]....
.L_153:
        /*004c*/ 	.word	0x00000090


	//   ....[1]....
        /*0050*/ 	.word	0x00000380


	//   ....[2]....
        /*0054*/ 	.word	0x00000560


	//----- nvinfo : EIATTR_CRS_STACK_SIZE
	.align		4
.L_154:
        /*0058*/ 	.byte	0x04, 0x1e
        /*005a*/ 	.short	(.L_156 - .L_155)
.L_155:
        /*005c*/ 	.word	0x00000000


	//----- nvinfo : EIATTR_CBANK_PARAM_SIZE
	.align		4
.L_156:
        /*0060*/ 	.byte	0x03, 0x19
        /*0062*/ 	.short	0x0014


	//----- nvinfo : EIATTR_PARAM_CBANK
	.align		4
        /*0064*/ 	.byte	0x04, 0x0a
        /*0066*/ 	.short	(.L_158 - .L_157)
	.align		4
.L_157:
        /*0068*/ 	.word	index@(.nv.constant0.gpuVADD)
        /*006c*/ 	.short	0x0380
        /*006e*/ 	.short	0x0014


	//----- nvinfo : EIATTR_SW_WAR
	.align		4
.L_158:
        /*0070*/ 	.byte	0x04, 0x36
        /*0072*/ 	.short	(.L_160 - .L_159)
.L_159:
        /*0074*/ 	.word	0x00000008
.L_160:


//--------------------- .nv.info.gpuSAXPY         --------------------------
	.section	.nv.info.gpuSAXPY,"",@"SHT_CUDA_INFO"
	.sectionflags	@""
	.align	4


	//----- nvinfo : EIATTR_CUDA_API_VERSION
	.align		4
        /*0000*/ 	.byte	0x04, 0x37
        /*0002*/ 	.short	(.L_162 - .L_161)
.L_161:
        /*0004*/ 	.word	0x00000082


	//----- nvinfo : EIATTR_KPARAM_INFO
	.align		4
.L_162:
        /*0008*/ 	.byte	0x04, 0x17
        /*000a*/ 	.short	(.L_164 - .L_163)
.L_163:
        /*000c*/ 	.word	0x00000000
        /*0010*/ 	.short	0x0003
        /*0012*/ 	.short	0x0018
        /*0014*/ 	.byte	0x00, 0xf0, 0x11, 0x00


	//----- nvinfo : EIATTR_KPARAM_INFO
	.align		4
.L_164:
        /*0018*/ 	.byte	0x04, 0x17
        /*001a*/ 	.short	(.L_166 - .L_165)
.L_165:
        /*001c*/ 	.word	0x00000000
        /*0020*/ 	.short	0x0002
        /*0022*/ 	.short	0x0010
        /*0024*/ 	.byte	0x00, 0xf5, 0x21, 0x00


	//----- nvinfo : EIATTR_KPARAM_INFO
	.align		4
.L_166:
        /*0028*/ 	.byte	0x04, 0x17
        /*002a*/ 	.short	(.L_168 - .L_167)
.L_167:
        /*002c*/ 	.word	0x00000000
        /*0030*/ 	.short	0x0001
        /*0032*/ 	.short	0x0008
        /*0034*/ 	.byte	0x00, 0xf5, 0x21, 0x00


	//----- nvinfo : EIATTR_KPARAM_INFO
	.align		4
.L_168:
        /*0038*/ 	.byte	0x04, 0x17
        /*003a*/ 	.short	(.L_170 - .L_169)
.L_169:
        /*003c*/ 	.word	0x00000000
        /*0040*/ 	.short	0x0000
        /*0042*/ 	.short	0x0000
        /*0044*/ 	.byte	0x00, 0xf0, 0x11, 0x00


	//----- nvinfo : EIATTR_SPARSE_MMA_MASK
	.align		4
.L_170:
        /*0048*/ 	.byte	0x03, 0x50
        /*004a*/ 	.short	0x0000


	//----- nvinfo : EIATTR_MAXREG_COUNT
	.align		4
        /*004c*/ 	.byte	0x03, 0x1b
        /*004e*/ 	.short	0x00ff


	//----- nvinfo : EIATTR_MERCURY_ISA_VERSION
	.align		4
        /*0050*/ 	.byte	0x03, 0x5f
        /*0052*/ 	.short	0x0101


	//----- nvinfo : EIATTR_VRC_CTA_INIT_COUNT
	.align		4
        /*0054*/ 	.byte	0x02, 0x4a
	.zero		1
	.zero		1


	//----- nvinfo : EIATTR_EXIT_INSTR_OFFSETS
	.align		4
        /*0058*/ 	.byte	0x04, 0x1c
        /*005a*/ 	.short	(.L_172 - .L_171)


	//   ....[0]....
.L_171:
        /*005c*/ 	.word	0x00000090


	//   ....[1]....
        /*0060*/ 	.word	0x000003a0


	//   ....[2]....
        /*0064*/ 	.word	0x00000580


	//----- nvinfo : EIATTR_CRS_STACK_SIZE
	.align		4
.L_172:
        /*0068*/ 	.byte	0x04, 0x1e
        /*006a*/ 	.short	(.L_174 - .L_173)
.L_173:
        /*006c*/ 	.word	0x00000000


	//----- nvinfo : EIATTR_CBANK_PARAM_SIZE
	.align		4
.L_174:
        /*0070*/ 	.byte	0x03, 0x19
        /*0072*/ 	.short	0x001c


	//----- nvinfo : EIATTR_PARAM_CBANK
	.align		4
        /*0074*/ 	.byte	0x04, 0x0a
        /*0076*/ 	.short	(.L_176 - .L_175)
	.align		4
.L_175:
        /*0078*/ 	.word	index@(.nv.constant0.gpuSAXPY)
        /*007c*/ 	.short	0x0380
        /*007e*/ 	.short	0x001c


	//----- nvinfo : EIATTR_SW_WAR
	.align		4
.L_176:
        /*0080*/ 	.byte	0x04, 0x36
        /*0082*/ 	.short	(.L_178 - .L_177)
.L_177:
        /*0084*/ 	.word	0x00000008
.L_178:


//--------------------- .nv.info.gpuPOLY40        --------------------------
	.section	.nv.info.gpuPOLY40,"",@"SHT_CUDA_INFO"
	.sectionflags	@""
	.align	4


	//----- nvinfo : EIATTR_CUDA_API_VERSION
	.align		4
        /*0000*/ 	.byte	0x04, 0x37
        /*0002*/ 	.short	(.L_180 - .L_179)
.L_179:
        /*0004*/ 	.word	0x00000082


	//----- nvinfo : EIATTR_KPARAM_INFO
	.align		4
.L_180:
        /*0008*/ 	.byte	0x04, 0x17
        /*000a*/ 	.short	(.L_182 - .L_181)
.L_181:
        /*000c*/ 	.word	0x00000000
        /*0010*/ 	.short	0x0002
        /*0012*/ 	.short	0x0010
        /*0014*/ 	.byte	0x00, 0xf0, 0x11, 0x00


	//----- nvinfo : EIATTR_KPARAM_INFO
	.align		4
.L_182:
        /*0018*/ 	.byte	0x04, 0x17
        /*001a*/ 	.short	(.L_184 - .L_183)
.L_183:
        /*001c*/ 	.word	0x00000000
        /*0020*/ 	.short	0x0001
        /*0022*/ 	.short	0x0008
        /*0024*/ 	.byte	0x00, 0xf5, 0x21, 0x00


	//----- nvinfo : EIATTR_KPARAM_INFO
	.align		4
.L_184:
        /*0028*/ 	.byte	0x04, 0x17
        /*002a*/ 	.short	(.L_186 - .L_185)
.L_185:
        /*002c*/ 	.word	0x00000000
        /*0030*/ 	.short	0x0000
        /*0032*/ 	.short	0x0000
        /*0034*/ 	.byte	0x00, 0xf5, 0x21, 0x00


	//----- nvinfo : EIATTR_SPARSE_MMA_MASK
	.align		4
.L_186:
        /*0038*/ 	.byte	0x03, 0x50
        /*003a*/ 	.short	0x0000


	//----- nvinfo : EIATTR_MAXREG_COUNT
	.align		4
        /*003c*/ 	.byte	0x03, 0x1b
        /*003e*/ 	.short	0x00ff


	//----- nvinfo : EIATTR_MERCURY_ISA_VERSION
	.align		4
        /*0040*/ 	.byte	0x03, 0x5f
        /*0042*/ 	.short	0x0101


	//----- nvinfo : EIATTR_VRC_CTA_INIT_COUNT
	.align		4
        /*0044*/ 	.byte	0x02, 0x4a
	.zero		1
	.zero		1


	//----- nvinfo : EIATTR_EXIT_INSTR_OFFSETS
	.align		4
        /*0048*/ 	.byte	0x04, 0x1c
        /*004a*/ 	.short	(.L_188 - .L_187)


	//   ....[0]....
.L_187:
        /*004c*/ 	.word	0x00000070


	//   ....[1]....
        /*0050*/ 	.word	0x00000340


	//----- nvinfo : EIATTR_CRS_STACK_SIZE
	.align		4
.L_188:
        /*0054*/ 	.byte	0x04, 0x1e
        /*0056*/ 	.short	(.L_190 - .L_189)
.L_189:
        /*0058*/ 	.word	0x00000000


	//----- nvinfo : EIATTR_CBANK_PARAM_SIZE
	.align		4
.L_190:
        /*005c*/ 	.byte	0x03, 0x19
        /*005e*/ 	.short	0x0014


	//----- nvinfo : EIATTR_PARAM_CBANK
	.align		4
        /*0060*/ 	.byte	0x04, 0x0a
        /*0062*/ 	.short	(.L_192 - .L_191)
	.align		4
.L_191:
        /*0064*/ 	.word	index@(.nv.constant0.gpuPOLY40)
        /*0068*/ 	.short	0x0380
        /*006a*/ 	.short	0x0014


	//----- nvinfo : EIATTR_SW_WAR
	.align		4
.L_192:
        /*006c*/ 	.byte	0x04, 0x36
        /*006e*/ 	.short	(.L_194 - .L_193)
.L_193:
        /*0070*/ 	.word	0x00000008
.L_194:


//--------------------- .nv.info.gpuPOLY20        --------------------------
	.section	.nv.info.gpuPOLY20,"",@"SHT_CUDA_INFO"
	.sectionflags	@""
	.align	4


	//----- nvinfo : EIATTR_CUDA_API_VERSION
	.align		4
        /*0000*/ 	.byte	0x04, 0x37
        /*0002*/ 	.short	(.L_196 - .L_195)
.L_195:
        /*0004*/ 	.word	0x00000082


	//----- nvinfo : EIATTR_KPARAM_INFO
	.align		4
.L_196:
        /*0008*/ 	.byte	0x04, 0x17
        /*000a*/ 	.short	(.L_198 - .L_197)
.L_197:
        /*000c*/ 	.word	0x00000000
        /*0010*/ 	.short	0x0002
        /*0012*/ 	.short	0x0010
        /*0014*/ 	.byte	0x00, 0xf0, 0x11, 0x00


	//----- nvinfo : EIATTR_KPARAM_INFO
	.align		4
.L_198:
        /*0018*/ 	.byte	0x04, 0x17
        /*001a*/ 	.short	(.L_200 - .L_199)
.L_199:
        /*001c*/ 	.word	0x00000000
        /*0020*/ 	.short	0x0001
        /*0022*/ 	.short	0x0008
        /*0024*/ 	.byte	0x00, 0xf5, 0x21, 0x00


	//----- nvinfo : EIATTR_KPARAM_INFO
	.align		4
.L_200:
        /*0028*/ 	.byte	0x04, 0x17
        /*002a*/ 	.short	(.L_202 - .L_201)
.L_201:
        /*002c*/ 	.word	0x00000000
        /*0030*/ 	.short	0x0000
        /*0032*/ 	.short	0x0000
        /*0034*/ 	.byte	0x00, 0xf5, 0x21, 0x00


	//----- nvinfo : EIATTR_SPARSE_MMA_MASK
	.align		4
.L_202:
        /*0038*/ 	.byte	0x03, 0x50
        /*003a*/ 	.short	0x0000


	//----- nvinfo : EIATTR_MAXREG_COUNT
	.align		4
        /*003c*/ 	.byte	0x03, 0x1b
        /*003e*/ 	.short	0x00ff


	//----- nvinfo : EIATTR_MERCURY_ISA_VERSION
	.align		4
        /*0040*/ 	.byte	0x03, 0x5f
        /*0042*/ 	.short	0x0101


	//----- nvinfo : EIATTR_VRC_CTA_INIT_COUNT
	.align		4
        /*0044*/ 	.byte	0x02, 0x4a
	.zero		1
	.zero		1


	//----- nvinfo : EIATTR_EXIT_INSTR_OFFSETS
	.align		4
        /*0048*/ 	.byte	0x04, 0x1c
        /*004a*/ 	.short	(.L_204 - .L_203)


	//   ....[0]....
.L_203:
        /*004c*/ 	.word	0x00000070


	//   ....[1]....
        /*0050*/ 	.word	0x00000240


	//----- nvinfo : EIATTR_CRS_STACK_SIZE
	.align		4
.L_204:
        /*0054*/ 	.byte	0x04, 0x1e
        /*0056*/ 	.short	(.L_206 - .L_205)
.L_205:
        /*0058*/ 	.word	0x00000000


	//----- nvinfo : EIATTR_CBANK_PARAM_SIZE
	.align		4
.L_206:
        /*005c*/ 	.byte	0x03, 0x19
        /*005e*/ 	.short	0x0014


	//----- nvinfo : EIATTR_PARAM_CBANK
	.align		4
        /*0060*/ 	.byte	0x04, 0x0a
        /*0062*/ 	.short	(.L_208 - .L_207)
	.align		4
.L_207:
        /*0064*/ 	.word	index@(.nv.constant0.gpuPOLY20)
        /*0068*/ 	.short	0x0380
        /*006a*/ 	.short	0x0014


	//----- nvinfo : EIATTR_SW_WAR
	.align		4
.L_208:
        /*006c*/ 	.byte	0x04, 0x36
        /*006e*/ 	.short	(.L_210 - .L_209)
.L_209:
        /*0070*/ 	.word	0x00000008
.L_210:


//--------------------- .nv.info.gpuPOLY10        --------------------------
	.section	.nv.info.gpuPOLY10,"",@"SHT_CUDA_INFO"
	.sectionflags	@""
	.align	4


	//----- nvinfo : EIATTR_CUDA_API_VERSION
	.align		4
        /*0000*/ 	.byte	0x04, 0x37
        /*0002*/ 	.short	(.L_212 - .L_211)
.L_211:
        /*0004*/ 	.word	0x00000082


	//----- nvinfo : EIATTR_KPARAM_INFO
	.align		4
.L_212:
        /*0008*/ 	.byte	0x04, 0x17
        /*000a*/ 	.short	(.L_214 - .L_213)
.L_213:
        /*000c*/ 	.word	0x00000000
        /*0010*/ 	.short	0x0002
        /*0012*/ 	.short	0x0010
        /*0014*/ 	.byte	0x00, 0xf0, 0x11, 0x00


	//----- nvinfo : EIATTR_KPARAM_INFO
	.align		4
.L_214:
        /*0018*/ 	.byte	0x04, 0x17
        /*001a*/ 	.short	(.L_216 - .L_215)
.L_215:
        /*001c*/ 	.word	0x00000000
        /*0020*/ 	.short	0x0001
        /*0022*/ 	.short	0x0008
        /*0024*/ 	.byte	0x00, 0xf5, 0x21, 0x00


	//----- nvinfo : EIATTR_KPARAM_INFO
	.align		4
.L_216:
        /*0028*/ 	.byte	0x04, 0x17
        /*002a*/ 	.short	(.L_218 - .L_217)
.L_217:
        /*002c*/ 	.word	0x00000000
        /*0030*/ 	.short	0x0000
        /*0032*/ 	.short	0x0000
        /*0034*/ 	.byte	0x00, 0xf5, 0x21, 0x00


	//----- nvinfo : EIATTR_SPARSE_MMA_MASK
	.align		4
.L_218:
        /*0038*/ 	.byte	0x03, 0x50
        /*003a*/ 	.short	0x0000


	//----- nvinfo : EIATTR_MAXREG_COUNT
	.align		4
        /*003c*/ 	.byte	0x03, 0x1b
        /*003e*/ 	.short	0x00ff


	//----- nvinfo : EIATTR_MERCURY_ISA_VERSION
	.align		4
        /*0040*/ 	.byte	0x03, 0x5f
        /*0042*/ 	.short	0x0101


	//----- nvinfo : EIATTR_VRC_CTA_INIT_COUNT
	.align		4
        /*0044*/ 	.byte	0x02, 0x4a
	.zero		1
	.zero		1


	//----- nvinfo : EIATTR_EXIT_INSTR_OFFSETS
	.align		4
        /*0048*/ 	.byte	0x04, 0x1c
        /*004a*/ 	.short	(.L_220 - .L_219)


	//   ....[0]....
.L_219:
        /*004c*/ 	.word	0x00000090


	//   ....[1]....
        /*0050*/ 	.word	0x00000400


	//   ....[2]....
        /*0054*/ 	.word	0x00000740


	//----- nvinfo : EIATTR_CRS_STACK_SIZE
	.align		4
.L_220:
        /*0058*/ 	.byte	0x04, 0x1e
        /*005a*/ 	.short	(.L_222 - .L_221)
.L_221:
        /*005c*/ 	.word	0x00000000


	//----- nvinfo : EIATTR_CBANK_PARAM_SIZE
	.align		4
.L_222:
        /*0060*/ 	.byte	0x03, 0x19
        /*0062*/ 	.short	0x0014


	//----- nvinfo : EIATTR_PARAM_CBANK
	.align		4
        /*0064*/ 	.byte	0x04, 0x0a
        /*0066*/ 	.short	(.L_224 - .L_223)
	.align		4
.L_223:
        /*0068*/ 	.word	index@(.nv.constant0.gpuPOLY10)
        /*006c*/ 	.short	0x0380
        /*006e*/ 	.short	0x0014


	//----- nvinfo : EIATTR_SW_WAR
	.align		4
.L_224:
        /*0070*/ 	.byte	0x04, 0x36
        /*0072*/ 	.short	(.L_226 - .L_225)
.L_225:
        /*0074*/ 	.word	0x00000008
.L_226:


//--------------------- .nv.info.gpuPOLY5         --------------------------
	.section	.nv.info.gpuPOLY5,"",@"SHT_CUDA_INFO"
	.sectionflags	@""
	.align	4


	//----- nvinfo : EIATTR_CUDA_API_VERSION
	.align		4
        /*0000*/ 	.byte	0x04, 0x37
        /*0002*/ 	.short	(.L_228 - .L_227)
.L_227:
        /*0004*/ 	.word	0x00000082


	//----- nvinfo : EIATTR_KPARAM_INFO
	.align		4
.L_228:
        /*0008*/ 	.byte	0x04, 0x17
        /*000a*/ 	.short	(.L_230 - .L_229)
.L_229:
        /*000c*/ 	.word	0x00000000
        /*0010*/ 	.short	0x0002
        /*0012*/ 	.short	0x0010
        /*0014*/ 	.byte	0x00, 0xf0, 0x11, 0x00


	//----- nvinfo : EIATTR_KPARAM_INFO
	.align		4
.L_230:
        /*0018*/ 	.byte	0x04, 0x17
        /*001a*/ 	.short	(.L_232 - .L_231)
.L_231:
        /*001c*/ 	.word	0x00000000
        /*0020*/ 	.short	0x0001
        /*0022*/ 	.short	0x0008
        /*0024*/ 	.byte	0x00, 0xf5, 0x21, 0x00


	//----- nvinfo : EIATTR_KPARAM_INFO
	.align		4
.L_232:
        /*0028*/ 	.byte	0x04, 0x17
        /*002a*/ 	.short	(.L_234 - .L_233)
.L_233:
        /*002c*/ 	.word	0x00000000
        /*0030*/ 	.short	0x0000
        /*0032*/ 	.short	0x0000
        /*0034*/ 	.byte	0x00, 0xf5, 0x21, 0x00


	//----- nvinfo : EIATTR_SPARSE_MMA_MASK
	.align		4
.L_234:
        /*0038*/ 	.byte	0x03, 0x50
        /*003a*/ 	.short	0x0000


	//----- nvinfo : EIATTR_MAXREG_COUNT
	.align		4
        /*003c*/ 	.byte	0x03, 0x1b
        /*003e*/ 	.short	0x00ff


	//----- nvinfo : EIATTR_MERCURY_ISA_VERSION
	.align		4
        /*0040*/ 	.byte	0x03, 0x5f
        /*0042*/ 	.short	0x0101


	//----- nvinfo : EIATTR_VRC_CTA_INIT_COUNT
	.align		4
        /*0044*/ 	.byte	0x02, 0x4a
	.zero		1
	.zero		1


	//----- nvinfo : EIATTR_EXIT_INSTR_OFFSETS
	.align		4
        /*0048*/ 	.byte	0x04, 0x1c
        /*004a*/ 	.short	(.L_236 - .L_235)


	//   ....[0]....
.L_235:
        /*004c*/ 	.word	0x00000090


	//   ....[1]....
        /*0050*/ 	.word	0x000003c0


	//   ....[2]....
        /*0054*/ 	.word	0x00000600


	//----- nvinfo : EIATTR_CRS_STACK_SIZE
	.align		4
.L_236:
        /*0058*/ 	.byte	0x04, 0x1e
        /*005a*/ 	.short	(.L_238 - .L_237)
.L_237:
        /*005c*/ 	.word	0x00000000


	//----- nvinfo : EIATTR_CBANK_PARAM_SIZE
	.align		4
.L_238:
        /*0060*/ 	.byte	0x03, 0x19
        /*0062*/ 	.short	0x0014


	//----- nvinfo : EIATTR_PARAM_CBANK
	.align		4
        /*0064*/ 	.byte	0x04, 0x0a
        /*0066*/ 	.short	(.L_240 - .L_239)
	.align		4
.L_239:
        /*0068*/ 	.word	index@(.nv.constant0.gpuPOLY5)
        /*006c*/ 	.short	0x0380
        /*006e*/ 	.short	0x0014


	//----- nvinfo : EIATTR_SW_WAR
	.align		4
.L_240:
        /*0070*/ 	.byte	0x04, 0x36
        /*0072*/ 	.short	(.L_242 - .L_241)
.L_241:
        /*0074*/ 	.word	0x00000008
.L_242:


//--------------------- .nv.info.gpuBLSC          --------------------------
	.section	.nv.info.gpuBLSC,"",@"SHT_CUDA_INFO"
	.sectionflags	@""
	.align	4


	//----- nvinfo : EIATTR_CUDA_API_VERSION
	.align		4
        /*0000*/ 	.byte	0x04, 0x37
        /*0002*/ 	.short	(.L_244 - .L_243)
.L_243:
        /*0004*/ 	.word	0x00000082


	//----- nvinfo : EIATTR_KPARAM_INFO
	.align		4
.L_244:
        /*0008*/ 	.byte	0x04, 0x17
        /*000a*/ 	.short	(.L_246 - .L_245)
.L_245:
        /*000c*/ 	.word	0x00000000
        /*0010*/ 	.short	0x0007
        /*0012*/ 	.short	0x0030
        /*0014*/ 	.byte	0x00, 0xf0, 0x11, 0x00


	//----- nvinfo : EIATTR_KPARAM_INFO
	.align		4
.L_246:
        /*0018*/ 	.byte	0x04, 0x17
        /*001a*/ 	.short	(.L_248 - .L_247)
.L_247:
        /*001c*/ 	.word	0x00000000
        /*0020*/ 	.short	0x0006
        /*0022*/ 	.short	0x002c
        /*0024*/ 	.byte	0x00, 0xf0, 0x11, 0x00


	//----- nvinfo : EIATTR_KPARAM_INFO
	.align		4
.L_248:
        /*0028*/ 	.byte	0x04, 0x17
        /*002a*/ 	.short	(.L_250 - .L_249)
.L_249:
        /*002c*/ 	.word	0x00000000
        /*0030*/ 	.short	0x0005
        /*0032*/ 	.short	0x0028
        /*0034*/ 	.byte	0x00, 0xf0, 0x11, 0x00


	//----- nvinfo : EIATTR_KPARAM_INFO
	.align		4
.L_250:
        /*0038*/ 	.byte	0x04, 0x17
        /*003a*/ 	.short	(.L_252 - .L_251)
.L_251:
        /*003c*/ 	.word	0x00000000
        /*0040*/ 	.short	0x0004
        /*0042*/ 	.short	0x0020
        /*0044*/ 	.byte	0x00, 0xf5, 0x21, 0x00


	//----- nvinfo : EIATTR_KPARAM_INFO
	.align		4
.L_252:
        /*0048*/ 	.byte	0x04, 0x17
        /*004a*/ 	.short	(.L_254 - .L_253)
.L_253:
        /*004c*/ 	.word	0x00000000
        /*0050*/ 	.short	0x0003
        /*0052*/ 	.short	0x0018
        /*0054*/ 	.byte	0x00, 0xf5, 0x21, 0x00


	//----- nvinfo : EIATTR_KPARAM_INFO
	.align		4
.L_254:
        /*0058*/ 	.byte	0x04, 0x17
        /*005a*/ 	.short	(.L_256 - .L_255)
.L_255:
        /*005c*/ 	.word	0x00000000
        /*0060*/ 	.short	0x0002
        /*0062*/ 	.short	0x0010
        /*0064*/ 	.byte	0x00, 0xf5, 0x21, 0x00


	//----- nvinfo : EIATTR_KPARAM_INFO
	.align		4
.L_256:
        /*0068*/ 	.byte	0x04, 0x17
        /*006a*/ 	.short	(.L_258 - .L_257)
.L_257:
        /*006c*/ 	.word	0x00000000
        /*0070*/ 	.short	0x0001
        /*0072*/ 	.short	0x0008
        /*0074*/ 	.byte	0x00, 0xf5, 0x21, 0x00


	//----- nvinfo : EIATTR_KPARAM_INFO
	.align		4
.L_258:
        /*0078*/ 	.byte	0x04, 0x17
        /*007a*/ 	.short	(.L_260 - .L_259)
.L_259:
        /*007c*/ 	.word	0x00000000
        /*0080*/ 	.short	0x0000
        /*0082*/ 	.short	0x0000
        /*0084*/ 	.byte	0x00, 0xf5, 0x21, 0x00


	//----- nvinfo : EIATTR_SPARSE_MMA_MASK
	.align		4
.L_260:
        /*0088*/ 	.byte	0x03, 0x50
        /*008a*/ 	.short	0x0000


	//----- nvinfo : EIATTR_MAXREG_COUNT
	.align		4
        /*008c*/ 	.byte	0x03, 0x1b
        /*008e*/ 	.short	0x00ff


	//----- nvinfo : EIATTR_MERCURY_ISA_VERSION
	.align		4
        /*0090*/ 	.byte	0x03, 0x5f
        /*0092*/ 	.short	0x0101


	//----- nvinfo : EIATTR_VRC_CTA_INIT_COUNT
	.align		4
        /*0094*/ 	.byte	0x02, 0x4a
	.zero		1
	.zero		1


	//----- nvinfo : EIATTR_EXIT_INSTR_OFFSETS
	.align		4
        /*0098*/ 	.byte	0x04, 0x1c
        /*009a*/ 	.short	(.L_262 - .L_261)


	//   ....[0]....
.L_261:
        /*009c*/ 	.word	0x00000070


	//   ....[1]....
        /*00a0*/ 	.word	0x00000a70


	//----- nvinfo : EIATTR_CRS_STACK_SIZE
	.align		4
.L_262:
        /*00a4*/ 	.byte	0x04, 0x1e
        /*00a6*/ 	.short	(.L_264 - .L_263)
.L_263:
        /*00a8*/ 	.word	0x00000000


	//----- nvinfo : EIATTR_CBANK_PARAM_SIZE
	.align		4
.L_264:
        /*00ac*/ 	.byte	0x03, 0x19
        /*00ae*/ 	.short	0x0034


	//----- nvinfo : EIATTR_PARAM_CBANK
	.align		4
        /*00b0*/ 	.byte	0x04, 0x0a
        /*00b2*/ 	.short	(.L_266 - .L_265)
	.align		4
.L_265:
        /*00b4*/ 	.word	index@(.nv.constant0.gpuBLSC)
        /*00b8*/ 	.short	0x0380
        /*00ba*/ 	.short	0x0034


	//----- nvinfo : EIATTR_SW_WAR
	.align		4
.L_266:
        /*00bc*/ 	.byte	0x04, 0x36
        /*00be*/ 	.short	(.L_268 - .L_267)
.L_267:
        /*00c0*/ 	.word	0x00000008
.L_268:


//--------------------- .nv.info.gpuGFLOPS        --------------------------
	.section	.nv.info.gpuGFLOPS,"",@"SHT_CUDA_INFO"
	.sectionflags	@""
	.align	4


	//----- nvinfo : EIATTR_CUDA_API_VERSION
	.align		4
        /*0000*/ 	.byte	0x04, 0x37
        /*0002*/ 	.short	(.L_270 - .L_269)
.L_269:
        /*0004*/ 	.word	0x00000082


	//----- nvinfo : EIATTR_SPARSE_MMA_MASK
	.align		4
.L_270:
        /*0008*/ 	.byte	0x03, 0x50
        /*000a*/ 	.short	0x0000


	//----- nvinfo : EIATTR_MAXREG_COUNT
	.align		4
        /*000c*/ 	.byte	0x03, 0x1b
        /*000e*/ 	.short	0x00ff


	//----- nvinfo : EIATTR_MERCURY_ISA_VERSION
	.align		4
        /*0010*/ 	.byte	0x03, 0x5f
        /*0012*/ 	.short	0x0101


	//----- nvinfo : EIATTR_VRC_CTA_INIT_COUNT
	.align		4
        /*0014*/ 	.byte	0x02, 0x4a
	.zero		1
	.zero		1


	//----- nvinfo : EIATTR_EXIT_INSTR_OFFSETS
	.align		4
        /*0018*/ 	.byte	0x04, 0x1c
        /*001a*/ 	.short	(.L_272 - .L_271)


	//   ....[0]....
.L_271:
        /*001c*/ 	.word	0x000080e0


	//----- nvinfo : EIATTR_SW_WAR
	.align		4
.L_272:
        /*0020*/ 	.byte	0x04, 0x36
        /*0022*/ 	.short	(.L_274 - .L_273)
.L_273:
        /*0024*/ 	.word	0x00000008
.L_274:


//--------------------- .nv.callgraph             --------------------------
	.section	.nv.callgraph,"",@"SHT_CUDA_CALLGRAPH"
	.align	4
	.sectionentsize	8
	.align		4
        /*0000*/ 	.word	0x00000000
	.align		4
        /*0004*/ 	.word	0xffffffff
	.align		4
        /*0008*/ 	.word	0x00000000
	.align		4
        /*000c*/ 	.word	0xfffffffe
	.align		4
        /*0010*/ 	.word	0x00000000
	.align		4
        /*0014*/ 	.word	0xfffffffd
	.align		4
        /*0018*/ 	.word	0x00000000
	.align		4
        /*001c*/ 	.word	0xfffffffc


//--------------------- .nv.constant4             --------------------------
	.section	.nv.constant4,"a",@progbits
	.align	8
	.align		8
.nv.constant4:
        /*0000*/ 	.dword	__cudart_i2opi_f


//--------------------- .text.init_array          --------------------------
	.section	.text.init_array,"ax",@progbits
	.align	128
        .global         init_array
        .type           init_array,@function
        .size           init_array,(.L_x_82 - init_array)
        .other          init_array,@"STO_CUDA_ENTRY STV_DEFAULT"
init_array:
.text.init_array:
[----:B------:R-:W-:Y:S08]  /*0000*/  LDC R1, c[0x0][0x37c] ;  /* 0x0000df00ff017b82 */ /* 0x000ff00000000800 */
[----:B------:R-:W0:Y:S01]  /*0010*/  LDC.64 R2, c[0x0][0x388] ;  /* 0x0000e200ff027b82 */ /* 0x000e220000000a00 */
[----:B------:R-:W0:Y:S01]  /*0020*/  LDCU.64 UR4, c[0x0][0x358] ;  /* 0x00006b00ff0477ac */ /* 0x000e220008000a00 */
[----:B------:R-:W1:Y:S06]  /*0030*/  S2R R0, SR_TID.X ;  /* 0x0000000000007919 */ /* 0x000e6c0000002100 */
[----:B------:R-:W1:Y:S08]  /*0040*/  S2UR UR6, SR_CTAID.X ;  /* 0x00000000000679c3 */ /* 0x000e700000002500 */
[----:B------:R-:W1:Y:S01]  /*0050*/  LDC R7, c[0x0][0x360] ;  /* 0x0000d800ff077b82 */ /* 0x000e620000000800 */
[----:B0-----:R-:W2:Y:S07]  /*0060*/  LDG.E R3, desc[UR4][R2.64] ;  /* 0x0000000402037981 */ /* 0x001eae000c1e1900 */
[----:B------:R-:W0:Y:S01]  /*0070*/  LDC.64 R4, c[0x0][0x380] ;  /* 0x0000e000ff047b82 */ /* 0x000e220000000a00 */
[----:B-1----:R-:W-:-:S04]  /*0080*/  IMAD R7, R7, UR6, R0 ;  /* 0x0000000607077c24 */ /* 0x002fc8000f8e0200 */
[----:B0-----:R-:W-:-:S05]  /*0090*/  IMAD.WIDE R4, R7, 0x4, R4 ;  /* 0x0000000407047825 */ /* 0x001fca00078e0204 */
[----:B--2---:R-:W-:Y:S01]  /*00a0*/  STG.E desc[UR4][R4.64], R3 ;  /* 0x0000000304007986 */ /* 0x004fe2000c101904 */
[----:B------:R-:W-:Y:S05]  /*00b0*/  EXIT ;  /* 0x000000000000794d */ /* 0x000fea0003800000 */
.L_x_0:
[----:B------:R-:W-:-:S00]  /*00c0*/  BRA `(.L_x_0) ;  /* 0xfffffffc00fc7947 */ /* 0x000fc0000383ffff */
[----:B------:R-:W-:-:S00]  /*00d0*/  NOP ;  /* 0x0000000000007918 */ /* 0x000fc00000000000 */
        /* <DEDUP_REMOVED lines=10> */
.L_x_82:


//--------------------- .text.gpuScale            --------------------------
	.section	.text.gpuScale,"ax",@progbits
	.align	128
        .global         gpuScale
        .type           gpuScale,@function
        .size           gpuScale,(.L_x_83 - gpuScale)
        .other          gpuScale,@"STO_CUDA_ENTRY STV_DEFAULT"
gpuScale:
.text.gpuScale:
[----:B------:R-:W-:Y:S01]  /*0000*/  LDC R1, c[0x0][0x37c] ;  /* 0x0000df00ff017b82 */ /* 0x000fe20000000800 */
[----:B------:R-:W0:Y:S01]  /*0010*/  S2R R7, SR_CTAID.X ;  /* 0x0000000000077919 */ /* 0x000e220000002500 */
[----:B------:R-:W0:Y:S06]  /*0020*/  LDCU UR4, c[0x0][0x360] ;  /* 0x00006c00ff0477ac */ /* 0x000e2c0008000800 */
[----:B------:R-:W1:Y:S01]  /*0030*/  LDC R2, c[0x0][0x370] ;  /* 0x0000dc00ff027b82 */ /* 0x000e620000000800 */
[----:B------:R-:W0:Y:S01]  /*0040*/  S2R R0, SR_TID.X ;  /* 0x0000000000007919 */ /* 0x000e220000002100 */
[----:B------:R-:W2:Y:S01]  /*0050*/  LDCU UR6, c[0x0][0x394] ;  /* 0x00007280ff0677ac */ /* 0x000ea20008000800 */
[----:B0-----:R-:W-:-:S02]  /*0060*/  IMAD R7, R7, UR4, R0 ;  /* 0x0000000407077c24 */ /* 0x001fc4000f8e0200 */
[----:B-1----:R-:W-:-:S03]  /*0070*/  IMAD R0, R2, UR4, RZ ;  /* 0x0000000402007c24 */ /* 0x002fc6000f8e02ff */
[----:B--2---:R-:W-:-:S13]  /*0080*/  ISETP.GE.AND P0, PT, R7, UR6, PT ;  /* 0x0000000607007c0c */ /* 0x004fda000bf06270 */
[----:B------:R-:W-:Y:S05]  /*0090*/  @P0 EXIT ;  /* 0x000000000000094d */ /* 0x000fea0003800000 */
[----:B------:R-:W0:Y:S01]  /*00a0*/  I2F.U32.RP R8, R0 ;  /* 0x0000000000087306 */ /* 0x000e220000209000 */
[C---:B------:R-:W-:Y:S01]  /*00b0*/  IMAD.IADD R4, R0.reuse, 0x1, R7 ;  /* 0x0000000100047824 */ /* 0x040fe200078e0207 */
[----:B------:R-:W-:Y:S01]  /*00c0*/  IADD3 R9, PT, PT, RZ, -R0, RZ ;  /* 0x80000000ff097210 */ /* 0x000fe20007ffe0ff */
[----:B------:R-:W1:Y:S01]  /*00d0*/  LDCU UR8, c[0x0][0x390] ;  /* 0x00007200ff0877ac */ /* 0x000e620008000800 */
[----:B------:R-:W-:Y:S01]  /*00e0*/  ISETP.NE.U32.AND P2, PT, R0, RZ, PT ;  /* 0x000000ff0000720c */ /* 0x000fe20003f45070 */
[----:B------:R-:W-:Y:S01]  /*00f0*/  BSSY.RECONVERGENT B0, `(.L_x_1) ;  /* 0x000002b000007945 */ /* 0x000fe20003800200 */
[C---:B------:R-:W-:Y:S01]  /*0100*/  ISETP.GE.AND P0, PT, R4.reuse, UR6, PT ;  /* 0x0000000604007c0c */ /* 0x040fe2000bf06270 */
[----:B------:R-:W2:Y:S01]  /*0110*/  LDCU.64 UR4, c[0x0][0x358] ;  /* 0x00006b00ff0477ac */ /* 0x000ea20008000a00 */
[----:B------:R-:W-:Y:S02]  /*0120*/  VIMNMX R5, PT, PT, R4, UR6, !PT ;  /* 0x0000000604057c48 */ /* 0x000fe4000ffe0100 */
[----:B------:R-:W-:Y:S01]  /*0130*/  SEL R6, RZ, 0x1, P0 ;  /* 0x00000001ff067807 */ /* 0x000fe20000000000 */
[----:B------:R-:W3:Y:S03]  /*0140*/  LDCU UR7, c[0x0][0x390] ;  /* 0x00007200ff0777ac */ /* 0x000ee60008000800 */
[----:B------:R-:W-:Y:S01]  /*0150*/  IADD3 R5, PT, PT, R5, -R4, -R6 ;  /* 0x8000000405057210 */ /* 0x000fe20007ffe806 */
[----:B0-----:R-:W0:Y:S02]  /*0160*/  MUFU.RCP R8, R8 ;  /* 0x0000000800087308 */ /* 0x001e240000001000 */
[----:B0-----:R-:W-:-:S06]  /*0170*/  IADD3 R2, PT, PT, R8, 0xffffffe, RZ ;  /* 0x0ffffffe08027810 */ /* 0x001fcc0007ffe0ff */
[----:B------:R0:W4:Y:S02]  /*0180*/  F2I.FTZ.U32.TRUNC.NTZ R3, R2 ;  /* 0x0000000200037305 */ /* 0x000124000021f000 */
[----:B0-----:R-:W-:Y:S02]  /*0190*/  HFMA2 R2, -RZ, RZ, 0, 0 ;  /* 0x00000000ff027431 */ /* 0x001fe400000001ff */
[----:B----4-:R-:W-:-:S04]  /*01a0*/  IMAD R9, R9, R3, RZ ;  /* 0x0000000309097224 */ /* 0x010fc800078e02ff */
[----:B------:R-:W-:-:S06]  /*01b0*/  IMAD.HI.U32 R8, R3, R9, R2 ;  /* 0x0000000903087227 */ /* 0x000fcc00078e0002 */
[----:B------:R-:W-:-:S05]  /*01c0*/  IMAD.HI.U32 R9, R8, R5, RZ ;  /* 0x0000000508097227 */ /* 0x000fca00078e00ff */
[----:B------:R-:W-:-:S05]  /*01d0*/  IADD3 R2, PT, PT, -R9, RZ, RZ ;  /* 0x000000ff09027210 */ /* 0x000fca0007ffe1ff */
[----:B------:R-:W-:Y:S02]  /*01e0*/  IMAD R5, R0, R2, R5 ;  /* 0x0000000200057224 */ /* 0x000fe400078e0205 */
[----:B------:R-:W0:Y:S03]  /*01f0*/  LDC.64 R2, c[0x0][0x388] ;  /* 0x0000e200ff027b82 */ /* 0x000e260000000a00 */
[----:B------:R-:W-:-:S13]  /*0200*/  ISETP.GE.U32.AND P0, PT, R5, R0, PT ;  /* 0x000000000500720c */ /* 0x000fda0003f06070 */
[----:B------:R-:W-:Y:S01]  /*0210*/  @P0 IMAD.IADD R5, R5, 0x1, -R0 ;  /* 0x0000000105050824 */ /* 0x000fe200078e0a00 */
[----:B------:R-:W-:-:S04]  /*0220*/  @P0 IADD3 R9, PT, PT, R9, 0x1, RZ ;  /* 0x0000000109090810 */ /* 0x000fc80007ffe0ff */
[----:B------:R-:W-:Y:S02]  /*0230*/  ISETP.GE.U32.AND P1, PT, R5, R0, PT ;  /* 0x000000000500720c */ /* 0x000fe40003f26070 */
[----:B------:R-:W4:Y:S11]  /*0240*/  LDC.64 R4, c[0x0][0x380] ;  /* 0x0000e000ff047b82 */ /* 0x000f360000000a00 */
[----:B------:R-:W-:-:S02]  /*0250*/  @P1 IADD3 R9, PT, PT, R9, 0x1, RZ ;  /* 0x0000000109091810 */ /* 0x000fc40007ffe0ff */
[----:B------:R-:W-:-:S05]  /*0260*/  @!P2 LOP3.LUT R9, RZ, R0, RZ, 0x33, !PT ;  /* 0x00000000ff09a212 */ /* 0x000fca00078e33ff */
[----:B------:R-:W-:-:S05]  /*0270*/  IMAD.IADD R6, R6, 0x1, R9 ;  /* 0x0000000106067824 */ /* 0x000fca00078e0209 */
[C---:B------:R-:W-:Y:S02]  /*0280*/  LOP3.LUT R8, R6.reuse, 0x3, RZ, 0xc0, !PT ;  /* 0x0000000306087812 */ /* 0x040fe400078ec0ff */
[----:B------:R-:W-:Y:S02]  /*0290*/  ISETP.GE.U32.AND P1, PT, R6, 0x3, PT ;  /* 0x000000030600780c */ /* 0x000fe40003f26070 */
[----:B------:R-:W-:-:S13]  /*02a0*/  ISETP.NE.AND P0, PT, R8, 0x3, PT ;  /* 0x000000030800780c */ /* 0x000fda0003f05270 */
[----:B0123--:R-:W-:Y:S05]  /*02b0*/  @!P0 BRA `(.L_x_2) ;  /* 0x0000000000388947 */ /* 0x00ffea0003800000 */
[----:B------:R-:W0:Y:S01]  /*02c0*/  LDC.64 R12, c[0x0][0x380] ;  /* 0x0000e000ff0c7b82 */ /* 0x000e220000000a00 */
[----:B------:R-:W-:-:S04]  /*02d0*/  IADD3 R6, PT, PT, R6, 0x1, RZ ;  /* 0x0000000106067810 */ /* 0x000fc80007ffe0ff */
[----:B------:R-:W-:-:S03]  /*02e0*/  LOP3.LUT R6, R6, 0x3, RZ, 0xc0, !PT ;  /* 0x0000000306067812 */ /* 0x000fc600078ec0ff */
[----:B------:R-:W1:Y:S01]  /*02f0*/  LDC.64 R14, c[0x0][0x388] ;  /* 0x0000e200ff0e7b82 */ /* 0x000e620000000a00 */
[----:B------:R-:W-:-:S07]  /*0300*/  IADD3 R6, PT, PT, -R6, RZ, RZ ;  /* 0x000000ff06067210 */ /* 0x000fce0007ffe1ff */
.L_x_3:
[----:B-1----:R-:W-:-:S06]  /*0310*/  IMAD.WIDE R10, R7, 0x4, R14 ;  /* 0x00000004070a7825 */ /* 0x002fcc00078e020e */
[----:B--2---:R-:W2:Y:S01]  /*0320*/  LDG.E R10, desc[UR4][R10.64] ;  /* 0x000000040a0a7981 */ /* 0x004ea2000c1e1900 */
[----:B0-----:R-:W-:Y:S01]  /*0330*/  IMAD.WIDE R8, R7, 0x4, R12 ;  /* 0x0000000407087825 */ /* 0x001fe200078e020c */
[----:B------:R-:W-:-:S03]  /*0340*/  IADD3 R7, PT, PT, R0, R7, RZ ;  /* 0x0000000700077210 */ /* 0x000fc60007ffe0ff */
[----:B------:R-:W-:-:S05]  /*0350*/  VIADD R6, R6, 0x1 ;  /* 0x0000000106067836 */ /* 0x000fca0000000000 */
[----:B------:R-:W-:Y:S01]  /*0360*/  ISETP.NE.AND P0, PT, R6, RZ, PT ;  /* 0x000000ff0600720c */ /* 0x000fe20003f05270 */
[----:B--2---:R-:W-:-:S05]  /*0370*/  FMUL R17, R10, UR7 ;  /* 0x000000070a117c20 */ /* 0x004fca0008400000 */
[----:B------:R2:W-:Y:S07]  /*0380*/  STG.E desc[UR4][R8.64], R17 ;  /* 0x0000001108007986 */ /* 0x0005ee000c101904 */
[----:B------:R-:W-:Y:S05]  /*0390*/  @P0 BRA `(.L_x_3) ;  /* 0xfffffffc00dc0947 */ /* 0x000fea000383ffff */
.L_x_2:
[----:B------:R-:W-:Y:S05]  /*03a0*/  BSYNC.RECONVERGENT B0 ;  /* 0x0000000000007941 */ /* 0x000fea0003800200 */
.L_x_1:
[----:B------:R-:W-:Y:S05]  /*03b0*/  @!P1 EXIT ;  /* 0x000000000000994d */ /* 0x000fea0003800000 */
.L_x_4:
[----:B-1----:R-:W-:-:S05]  /*03c0*/  IMAD.WIDE R14, R7, 0x4, R2 ;  /* 0x00000004070e7825 */ /* 0x002fca00078e0202 */
[----:B------:R-:W3:Y:S01]  /*03d0*/  LDG.E R6, desc[UR4][R14.64] ;  /* 0x000000040e067981 */ /* 0x000ee2000c1e1900 */
[----:B----4-:R-:W-:-:S04]  /*03e0*/  IMAD.WIDE R18, R7, 0x4, R4 ;  /* 0x0000000407127825 */ /* 0x010fc800078e0204 */
[----:B--2---:R-:W-:-:S04]  /*03f0*/  IMAD.WIDE R8, R0, 0x4, R14 ;  /* 0x0000000400087825 */ /* 0x004fc800078e020e */
[----:B---3--:R-:W-:-:S05]  /*0400*/  FMUL R21, R6, UR8 ;  /* 0x0000000806157c20 */ /* 0x008fca0008400000 */
[----:B------:R0:W-:Y:S04]  /*0410*/  STG.E desc[UR4][R18.64], R21 ;  /* 0x0000001512007986 */ /* 0x0001e8000c101904 */
[----:B------:R-:W2:Y:S01]  /*0420*/  LDG.E R6, desc[UR4][R8.64] ;  /* 0x0000000408067981 */ /* 0x000ea2000c1e1900 */
[----:B------:R-:W-:-:S04]  /*0430*/  IMAD.WIDE R10, R0, 0x4, R18 ;  /* 0x00000004000a7825 */ /* 0x000fc800078e0212 */
[----:B------:R-:W-:-:S04]  /*0440*/  IMAD.WIDE R12, R0, 0x4, R8 ;  /* 0x00000004000c7825 */ /* 0x000fc800078e0208 */
[----:B--2---:R-:W-:-:S05]  /*0450*/  FMUL R23, R6, UR8 ;  /* 0x0000000806177c20 */ /* 0x004fca0008400000 */
[----:B------:R1:W-:Y:S04]  /*0460*/  STG.E desc[UR4][R10.64], R23 ;  /* 0x000000170a007986 */ /* 0x0003e8000c101904 */
[----:B------:R-:W2:Y:S01]  /*0470*/  LDG.E R6, desc[UR4][R12.64] ;  /* 0x000000040c067981 */ /* 0x000ea2000c1e1900 */
[----:B------:R-:W-:-:S04]  /*0480*/  IMAD.WIDE R14, R0, 0x4, R10 ;  /* 0x00000004000e7825 */ /* 0x000fc800078e020a */
[----:B------:R-:W-:-:S04]  /*0490*/  IMAD.WIDE R16, R0, 0x4, R12 ;  /* 0x0000000400107825 */ /* 0x000fc800078e020c */
[----:B--2---:R-:W-:-:S05]  /*04a0*/  FMUL R25, R6, UR8 ;  /* 0x0000000806197c20 */ /* 0x004fca0008400000 */
[----:B------:R1:W-:Y:S04]  /*04b0*/  STG.E desc[UR4][R14.64], R25 ;  /* 0x000000190e007986 */ /* 0x0003e8000c101904 */
[----:B------:R-:W0:Y:S01]  /*04c0*/  LDG.E R16, desc[UR4][R16.64] ;  /* 0x0000000410107981 */ /* 0x000e22000c1e1900 */
[C---:B------:R-:W-:Y:S01]  /*04d0*/  IMAD.WIDE R8, R0.reuse, 0x4, R14 ;  /* 0x0000000400087825 */ /* 0x040fe200078e020e */
[----:B------:R-:W-:-:S04]  /*04e0*/  LEA R7, R0, R7, 0x2 ;  /* 0x0000000700077211 */ /* 0x000fc800078e10ff */
[----:B------:R-:W-:Y:S01]  /*04f0*/  ISETP.GE.AND P0, PT, R7, UR6, PT ;  /* 0x0000000607007c0c */ /* 0x000fe2000bf06270 */
[----:B0-----:R-:W-:-:S05]  /*0500*/  FMUL R19, R16, UR8 ;  /* 0x0000000810137c20 */ /* 0x001fca0008400000 */
[----:B------:R1:W-:Y:S07]  /*0510*/  STG.E desc[UR4][R8.64], R19 ;  /* 0x0000001308007986 */ /* 0x0003ee000c101904 */
[----:B------:R-:W-:Y:S05]  /*0520*/  @!P0 BRA `(.L_x_4) ;  /* 0xfffffffc00a48947 */ /* 0x000fea000383ffff */
[----:B------:R-:W-:Y:S05]  /*0530*/  EXIT ;  /* 0x000000000000794d */ /* 0x000fea0003800000 */
.L_x_5:
        /* <DEDUP_REMOVED lines=12> */
.L_x_83:


//--------------------- .text.gpuTRIG             --------------------------
	.section	.text.gpuTRIG,"ax",@progbits
	.align	128
        .global         gpuTRIG
        .type           gpuTRIG,@function
        .size           gpuTRIG,(.L_x_84 - gpuTRIG)
        .other          gpuTRIG,@"STO_CUDA_ENTRY STV_DEFAULT"
gpuTRIG:
.text.gpuTRIG:
[----:B------:R-:W-:Y:S01]  /*0000*/  LDC R1, c[0x0][0x37c] ;  /* 0x0000df00ff017b82 */ /* 0x000fe20000000800 */
[----:B------:R-:W0:Y:S01]  /*0010*/  S2R R4, SR_CTAID.X ;  /* 0x0000000000047919 */ /* 0x000e220000002500 */
[----:B------:R-:W0:Y:S01]  /*0020*/  LDCU UR6, c[0x0][0x360] ;  /* 0x00006c00ff0677ac */ /* 0x000e220008000800 */
[----:B------:R-:W0:Y:S01]  /*0030*/  S2R R3, SR_TID.X ;  /* 0x0000000000037919 */ /* 0x000e220000002100 */
[----:B------:R-:W1:Y:S01]  /*0040*/  LDCU UR4, c[0x0][0x398] ;  /* 0x00007300ff0477ac */ /* 0x000e620008000800 */
[----:B0-----:R-:W-:-:S05]  /*0050*/  IMAD R4, R4, UR6, R3 ;  /* 0x0000000604047c24 */ /* 0x001fca000f8e0203 */
[----:B-1----:R-:W-:-:S13]  /*0060*/  ISETP.GE.AND P0, PT, R4, UR4, PT ;  /* 0x0000000404007c0c */ /* 0x002fda000bf06270 */
[----:B------:R-:W-:Y:S05]  /*0070*/  @P0 EXIT ;  /* 0x000000000000094d */ /* 0x000fea0003800000 */
[----:B------:R-:W0:Y:S01]  /*0080*/  LDCU UR4, c[0x0][0x370] ;  /* 0x00006e00ff0477ac */ /* 0x000e220008000800 */
[----:B------:R-:W1:Y:S01]  /*0090*/  LDCU.64 UR8, c[0x0][0x358] ;  /* 0x00006b00ff0877ac */ /* 0x000e620008000a00 */
[----:B0-----:R-:W-:-:S12]  /*00a0*/  UIMAD UR6, UR6, UR4, URZ ;  /* 0x00000004060672a4 */ /* 0x001fd8000f8e02ff */
.L_x_16:
[----:B------:R-:W0:Y:S02]  /*00b0*/  LDC.64 R2, c[0x0][0x390] ;  /* 0x0000e400ff027b82 */ /* 0x000e240000000a00 */
[----:B0-----:R-:W-:-:S05]  /*00c0*/  IMAD.WIDE R2, R4, 0x4, R2 ;  /* 0x0000000404027825 */ /* 0x001fca00078e0202 */
[----:B-1----:R-:W2:Y:S01]  /*00d0*/  LDG.E R0, desc[UR8][R2.64] ;  /* 0x0000000802007981 */ /* 0x002ea2000c1e1900 */
[----:B------:R-:W-:Y:S01]  /*00e0*/  BSSY.RECONVERGENT B0, `(.L_x_6) ;  /* 0x0000069000007945 */ /* 0x000fe20003800200 */
[C---:B--2---:R-:W-:Y:S01]  /*00f0*/  FMUL R6, R0.reuse, 0.63661974668502807617 ;  /* 0x3f22f98300067820 */ /* 0x044fe20000400000 */
[----:B------:R-:W-:-:S03]  /*0100*/  FSETP.GE.AND P0, PT, |R0|, 105615, PT ;  /* 0x47ce47800000780b */ /* 0x000fc60003f06200 */
[----:B------:R-:W0:Y:S02]  /*0110*/  F2I.NTZ R12, R6 ;  /* 0x00000006000c7305 */ /* 0x000e240000203100 */
[----:B0-----:R-:W-:-:S05]  /*0120*/  I2FP.F32.S32 R7, R12 ;  /* 0x0000000c00077245 */ /* 0x001fca0000201400 */
[----:B------:R-:W-:-:S04]  /*0130*/  FFMA R8, R7, -1.5707962512969970703, R0 ;  /* 0xbfc90fda07087823 */ /* 0x000fc80000000000 */
[----:B------:R-:W-:-:S04]  /*0140*/  FFMA R8, R7, -7.5497894158615963534e-08, R8 ;  /* 0xb3a2216807087823 */ /* 0x000fc80000000008 */
[----:B------:R-:W-:Y:S01]  /*0150*/  FFMA R9, R7, -5.3903029534742383927e-15, R8 ;  /* 0xa7c234c507097823 */ /* 0x000fe20000000008 */
[----:B------:R-:W-:Y:S06]  /*0160*/  @!P0 BRA `(.L_x_7) ;  /* 0x0000000400808947 */ /* 0x000fec0003800000 */
[----:B------:R-:W-:-:S13]  /*0170*/  FSETP.NEU.AND P0, PT, |R0|, +INF , PT ;  /* 0x7f8000000000780b */ /* 0x000fda0003f0d200 */
[----:B------:R-:W-:Y:S01]  /*0180*/  @!P0 FMUL R9, RZ, R0 ;  /* 0x00000000ff098220 */ /* 0x000fe20000400000 */
[----:B------:R-:W-:Y:S01]  /*0190*/  @!P0 IMAD.MOV.U32 R12, RZ, RZ, RZ ;  /* 0x000000ffff0c8224 */ /* 0x000fe200078e00ff */
[----:B------:R-:W-:Y:S06]  /*01a0*/  @!P0 BRA `(.L_x_7) ;  /* 0x0000000400708947 */ /* 0x000fec0003800000 */
[----:B------:R-:W-:Y:S01]  /*01b0*/  IMAD.SHL.U32 R7, R0, 0x100, RZ ;  /* 0x0000010000077824 */ /* 0x000fe200078e00ff */
[----:B------:R-:W0:Y:S01]  /*01c0*/  LDCU.64 UR10, c[0x4][URZ] ;  /* 0x01000000ff0a77ac */ /* 0x000e220008000a00 */
[----:B------:R-:W-:Y:S02]  /*01d0*/  IMAD.MOV.U32 R6, RZ, RZ, RZ ;  /* 0x000000ffff067224 */ /* 0x000fe400078e00ff */
[----:B------:R-:W-:Y:S01]  /*01e0*/  IMAD.MOV.U32 R12, RZ, RZ, RZ ;  /* 0x000000ffff0c7224 */ /* 0x000fe200078e00ff */
[----:B------:R-:W-:Y:S01]  /*01f0*/  LOP3.LUT R13, R7, 0x80000000, RZ, 0xfc, !PT ;  /* 0x80000000070d7812 */ /* 0x000fe200078efcff */
[----:B------:R-:W-:Y:S01]  /*0200*/  UMOV UR5, URZ ;  /* 0x000000ff00057c82 */ /* 0x000fe20008000000 */
[----:B------:R-:W-:-:S05]  /*0210*/  UMOV UR4, URZ ;  /* 0x000000ff00047c82 */ /* 0x000fca0008000000 */
.L_x_8:
[----:B0-----:R-:W-:Y:S02]  /*0220*/  IMAD.U32 R10, RZ, RZ, UR10 ;  /* 0x0000000aff0a7e24 */ /* 0x001fe4000f8e00ff */
[----:B------:R-:W-:-:S05]  /*0230*/  IMAD.U32 R11, RZ, RZ, UR11 ;  /* 0x0000000bff0b7e24 */ /* 0x000fca000f8e00ff */
[----:B------:R-:W2:Y:S01]  /*0240*/  LDG.E.CONSTANT R8, desc[UR8][R10.64] ;  /* 0x000000080a087981 */ /* 0x000ea2000c1e9900 */
[----:B------:R-:W-:Y:S01]  /*0250*/  UIADD3 UR4, UPT, UPT, UR4, 0x1, URZ ;  /* 0x0000000104047890 */ /* 0x000fe2000fffe0ff */
[C---:B------:R-:W-:Y:S01]  /*0260*/  ISETP.EQ.AND P0, PT, R12.reuse, RZ, PT ;  /* 0x000000ff0c00720c */ /* 0x040fe20003f02270 */
[----:B------:R-:W-:Y:S01]  /*0270*/  UIADD3 UR10, UP1, UPT, UR10, 0x4, URZ ;  /* 0x000000040a0a7890 */ /* 0x000fe2000ff3e0ff */
[C---:B------:R-:W-:Y:S01]  /*0280*/  ISETP.EQ.AND P1, PT, R12.reuse, 0x4, PT ;  /* 0x000000040c00780c */ /* 0x040fe20003f22270 */
[----:B------:R-:W-:Y:S01]  /*0290*/  UISETP.NE.AND UP0, UPT, UR4, 0x6, UPT ;  /* 0x000000060400788c */ /* 0x000fe2000bf05270 */
[C---:B------:R-:W-:Y:S01]  /*02a0*/  ISETP.EQ.AND P2, PT, R12.reuse, 0x8, PT ;  /* 0x000000080c00780c */ /* 0x040fe20003f42270 */
[----:B------:R-:W-:Y:S01]  /*02b0*/  UIADD3.X UR11, UPT, UPT, URZ, UR11, URZ, UP1, !UPT ;  /* 0x0000000bff0b7290 */ /* 0x000fe20008ffe4ff */
[C---:B------:R-:W-:Y:S02]  /*02c0*/  ISETP.EQ.AND P3, PT, R12.reuse, 0xc, PT ;  /* 0x0000000c0c00780c */ /* 0x040fe40003f62270 */
[----:B------:R-:W-:-:S02]  /*02d0*/  ISETP.EQ.AND P4, PT, R12, 0x10, PT ;  /* 0x000000100c00780c */ /* 0x000fc40003f82270 */
[C---:B------:R-:W-:Y:S01]  /*02e0*/  ISETP.EQ.AND P5, PT, R12.reuse, 0x14, PT ;  /* 0x000000140c00780c */ /* 0x040fe20003fa2270 */
[----:B------:R-:W-:Y:S02]  /*02f0*/  VIADD R12, R12, 0x4 ;  /* 0x000000040c0c7836 */ /* 0x000fe40000000000 */
[----:B--2---:R-:W-:-:S03]  /*0300*/  IMAD.WIDE.U32 R8, R8, R13, RZ ;  /* 0x0000000d08087225 */ /* 0x004fc600078e00ff */
[----:B------:R-:W-:-:S04]  /*0310*/  IADD3 R7, P6, PT, R8, R6, RZ ;  /* 0x0000000608077210 */ /* 0x000fc80007fde0ff */
[----:B------:R-:W-:Y:S01]  /*0320*/  IADD3.X R6, PT, PT, R9, UR5, RZ, P6, !PT ;  /* 0x0000000509067c10 */ /* 0x000fe2000b7fe4ff */
[--C-:B------:R-:W-:Y:S01]  /*0330*/  @P0 IMAD.MOV.U32 R5, RZ, RZ, R7.reuse ;  /* 0x000000ffff050224 */ /* 0x100fe200078e0007 */
[----:B------:R-:W-:Y:S01]  /*0340*/  @P1 MOV R14, R7 ;  /* 0x00000007000e1202 */ /* 0x000fe20000000f00 */
[--C-:B------:R-:W-:Y:S02]  /*0350*/  @P2 IMAD.MOV.U32 R15, RZ, RZ, R7.reuse ;  /* 0x000000ffff0f2224 */ /* 0x100fe400078e0007 */
[--C-:B------:R-:W-:Y:S02]  /*0360*/  @P3 IMAD.MOV.U32 R16, RZ, RZ, R7.reuse ;  /* 0x000000ffff103224 */ /* 0x100fe400078e0007 */
[--C-:B------:R-:W-:Y:S02]  /*0370*/  @P4 IMAD.MOV.U32 R17, RZ, RZ, R7.reuse ;  /* 0x000000ffff114224 */ /* 0x100fe400078e0007 */
[----:B------:R-:W-:Y:S01]  /*0380*/  @P5 IMAD.MOV.U32 R18, RZ, RZ, R7 ;  /* 0x000000ffff125224 */ /* 0x000fe200078e0007 */
[----:B------:R-:W-:Y:S06]  /*0390*/  BRA.U UP0, `(.L_x_8) ;  /* 0xfffffffd00a07547 */ /* 0x000fec000b83ffff */
[----:B------:R-:W-:Y:S01]  /*03a0*/  SHF.R.U32.HI R7, RZ, 0x17, R0 ;  /* 0x00000017ff077819 */ /* 0x000fe20000011600 */
[----:B------:R-:W-:Y:S03]  /*03b0*/  BSSY.RECONVERGENT B1, `(.L_x_9) ;  /* 0x0000029000017945 */ /* 0x000fe60003800200 */
[C---:B------:R-:W-:Y:S02]  /*03c0*/  LOP3.LUT R8, R7.reuse, 0xe0, RZ, 0xc0, !PT ;  /* 0x000000e007087812 */ /* 0x040fe400078ec0ff */
[----:B------:R-:W-:-:S03]  /*03d0*/  LOP3.LUT P6, RZ, R7, 0x1f, RZ, 0xc0, !PT ;  /* 0x0000001f07ff7812 */ /* 0x000fc600078cc0ff */
[----:B------:R-:W-:-:S05]  /*03e0*/  VIADD R8, R8, 0xffffff80 ;  /* 0xffffff8008087836 */ /* 0x000fca0000000000 */
[----:B------:R-:W-:-:S04]  /*03f0*/  SHF.R.U32.HI R8, RZ, 0x5, R8 ;  /* 0x00000005ff087819 */ /* 0x000fc80000011608 */
[----:B------:R-:W-:-:S04]  /*0400*/  LEA R11, -R8, RZ, 0x2 ;  /* 0x000000ff080b7211 */ /* 0x000fc800078e11ff */
[C---:B------:R-:W-:Y:S02]  /*0410*/  ISETP.EQ.AND P3, PT, R11.reuse, -0x18, PT ;  /* 0xffffffe80b00780c */ /* 0x040fe40003f62270 */
[C---:B------:R-:W-:Y:S02]  /*0420*/  ISETP.EQ.AND P4, PT, R11.reuse, -0x14, PT ;  /* 0xffffffec0b00780c */ /* 0x040fe40003f82270 */
[C---:B------:R-:W-:Y:S02]  /*0430*/  ISETP.EQ.AND P2, PT, R11.reuse, -0x10, PT ;  /* 0xfffffff00b00780c */ /* 0x040fe40003f42270 */
[C---:B------:R-:W-:Y:S02]  /*0440*/  ISETP.EQ.AND P1, PT, R11.reuse, -0xc, PT ;  /* 0xfffffff40b00780c */ /* 0x040fe40003f22270 */
[C---:B------:R-:W-:Y:S02]  /*0450*/  ISETP.EQ.AND P0, PT, R11.reuse, -0x8, PT ;  /* 0xfffffff80b00780c */ /* 0x040fe40003f02270 */
[----:B------:R-:W-:-:S03]  /*0460*/  ISETP.EQ.AND P5, PT, R11, RZ, PT ;  /* 0x000000ff0b00720c */ /* 0x000fc60003fa2270 */
[--C-:B------:R-:W-:Y:S01]  /*0470*/  @P3 IMAD.MOV.U32 R8, RZ, RZ, R5.reuse ;  /* 0x000000ffff083224 */ /* 0x100fe200078e0005 */
[C---:B------:R-:W-:Y:S01]  /*0480*/  ISETP.EQ.AND P3, PT, R11.reuse, -0x4, PT ;  /* 0xfffffffc0b00780c */ /* 0x040fe20003f62270 */
[----:B------:R-:W-:Y:S02]  /*0490*/  @P4 IMAD.MOV.U32 R9, RZ, RZ, R5 ;  /* 0x000000ffff094224 */ /* 0x000fe400078e0005 */
[--C-:B------:R-:W-:Y:S01]  /*04a0*/  @P4 IMAD.MOV.U32 R8, RZ, RZ, R14.reuse ;  /* 0x000000ffff084224 */ /* 0x100fe200078e000e */
[----:B------:R-:W-:Y:S01]  /*04b0*/  ISETP.EQ.AND P4, PT, R11, 0x4, PT ;  /* 0x000000040b00780c */ /* 0x000fe20003f82270 */
[----:B------:R-:W-:Y:S01]  /*04c0*/  @P2 IMAD.MOV.U32 R8, RZ, RZ, R15 ;  /* 0x000000ffff082224 */ /* 0x000fe200078e000f */
[----:B------:R-:W-:Y:S01]  /*04d0*/  @P1 MOV R8, R16 ;  /* 0x0000001000081202 */ /* 0x000fe20000000f00 */
[----:B------:R-:W-:Y:S02]  /*04e0*/  @P0 IMAD.MOV.U32 R8, RZ, RZ, R17 ;  /* 0x000000ffff080224 */ /* 0x000fe400078e0011 */
[----:B------:R-:W-:-:S02]  /*04f0*/  @P2 IMAD.MOV.U32 R9, RZ, RZ, R14 ;  /* 0x000000ffff092224 */ /* 0x000fc400078e000e */
[----:B------:R-:W-:Y:S02]  /*0500*/  @P1 IMAD.MOV.U32 R9, RZ, RZ, R15 ;  /* 0x000000ffff091224 */ /* 0x000fe400078e000f */
[----:B------:R-:W-:Y:S02]  /*0510*/  @P3 IMAD.MOV.U32 R8, RZ, RZ, R18 ;  /* 0x000000ffff083224 */ /* 0x000fe400078e0012 */
[----:B------:R-:W-:Y:S02]  /*0520*/  @P5 IMAD.MOV.U32 R8, RZ, RZ, R6 ;  /* 0x000000ffff085224 */ /* 0x000fe400078e0006 */
[----:B------:R-:W-:Y:S02]  /*0530*/  @P0 IMAD.MOV.U32 R9, RZ, RZ, R16 ;  /* 0x000000ffff090224 */ /* 0x000fe400078e0010 */
[----:B------:R-:W-:Y:S02]  /*0540*/  @P3 IMAD.MOV.U32 R9, RZ, RZ, R17 ;  /* 0x000000ffff093224 */ /* 0x000fe400078e0011 */
[----:B------:R-:W-:Y:S01]  /*0550*/  @P5 IMAD.MOV.U32 R9, RZ, RZ, R18 ;  /* 0x000000ffff095224 */ /* 0x000fe200078e0012 */
[----:B------:R-:W-:Y:S01]  /*0560*/  @P4 MOV R9, R6 ;  /* 0x0000000600094202 */ /* 0x000fe20000000f00 */
[----:B------:R-:W-:Y:S01]  /*0570*/  IMAD.MOV.U32 R10, RZ, RZ, R8 ;  /* 0x000000ffff0a7224 */ /* 0x000fe200078e0008 */
[----:B------:R-:W-:Y:S06]  /*0580*/  @!P6 BRA `(.L_x_10) ;  /* 0x00000000002ce947 */ /* 0x000fec0003800000 */
[----:B------:R-:W-:Y:S01]  /*0590*/  @P2 IMAD.MOV.U32 R8, RZ, RZ, R5 ;  /* 0x000000ffff082224 */ /* 0x000fe200078e0005 */
[----:B------:R-:W-:Y:S01]  /*05a0*/  LOP3.LUT R7, R7, 0x1f, RZ, 0xc0, !PT ;  /* 0x0000001f07077812 */ /* 0x000fe200078ec0ff */
[----:B------:R-:W-:Y:S02]  /*05b0*/  @P1 IMAD.MOV.U32 R8, RZ, RZ, R14 ;  /* 0x000000ffff081224 */ /* 0x000fe400078e000e */
[----:B------:R-:W-:Y:S01]  /*05c0*/  @P0 IMAD.MOV.U32 R8, RZ, RZ, R15 ;  /* 0x000000ffff080224 */ /* 0x000fe200078e000f */
[----:B------:R-:W-:Y:S01]  /*05d0*/  ISETP.EQ.AND P0, PT, R11, 0x8, PT ;  /* 0x000000080b00780c */ /* 0x000fe20003f02270 */
[----:B------:R-:W-:Y:S01]  /*05e0*/  @P3 IMAD.MOV.U32 R8, RZ, RZ, R16 ;  /* 0x000000ffff083224 */ /* 0x000fe200078e0010 */
[----:B------:R-:W-:Y:S01]  /*05f0*/  SHF.L.W.U32.HI R10, R9, R7, R10 ;  /* 0x00000007090a7219 */ /* 0x000fe20000010e0a */
[----:B------:R-:W-:Y:S01]  /*0600*/  @P5 IMAD.MOV.U32 R8, RZ, RZ, R17 ;  /* 0x000000ffff085224 */ /* 0x000fe200078e0011 */
[----:B------:R-:W-:-:S09]  /*0610*/  @P4 MOV R8, R18 ;  /* 0x0000001200084202 */ /* 0x000fd20000000f00 */
[----:B------:R-:W-:-:S05]  /*0620*/  @P0 IMAD.MOV.U32 R8, RZ, RZ, R6 ;  /* 0x000000ffff080224 */ /* 0x000fca00078e0006 */
[----:B------:R-:W-:-:S07]  /*0630*/  SHF.L.W.U32.HI R9, R8, R7, R9 ;  /* 0x0000000708097219 */ /* 0x000fce0000010e09 */
.L_x_10:
[----:B------:R-:W-:Y:S05]  /*0640*/  BSYNC.RECONVERGENT B1 ;  /* 0x0000000000017941 */ /* 0x000fea0003800200 */
.L_x_9:
[C---:B------:R-:W-:Y:S01]  /*0650*/  SHF.L.W.U32.HI R11, R9.reuse, 0x2, R10 ;  /* 0x00000002090b7819 */ /* 0x040fe20000010e0a */
[----:B------:R-:W-:Y:S01]  /*0660*/  IMAD.SHL.U32 R9, R9, 0x4, RZ ;  /* 0x0000000409097824 */ /* 0x000fe200078e00ff */
[----:B------:R-:W-:Y:S01]  /*0670*/  UMOV UR4, 0x54442d19 ;  /* 0x54442d1900047882 */ /* 0x000fe20000000000 */
[----:B------:R-:W-:Y:S01]  /*0680*/  UMOV UR5, 0x3bf921fb ;  /* 0x3bf921fb00057882 */ /* 0x000fe20000000000 */
[----:B------:R-:W-:Y:S02]  /*0690*/  SHF.R.S32.HI R6, RZ, 0x1f, R11 ;  /* 0x0000001fff067819 */ /* 0x000fe4000001140b */
[----:B------:R-:W-:Y:S02]  /*06a0*/  ISETP.GE.AND P0, PT, R0, RZ, PT ;  /* 0x000000ff0000720c */ /* 0x000fe40003f06270 */
[C---:B------:R-:W-:Y:S02]  /*06b0*/  LOP3.LUT R8, R6.reuse, R9, RZ, 0x3c, !PT ;  /* 0x0000000906087212 */ /* 0x040fe400078e3cff */
[----:B------:R-:W-:-:S02]  /*06c0*/  LOP3.LUT R9, R6, R11, RZ, 0x3c, !PT ;  /* 0x0000000b06097212 */ /* 0x000fc400078e3cff */
[----:B------:R-:W-:Y:S02]  /*06d0*/  SHF.R.U32.HI R10, RZ, 0x1e, R10 ;  /* 0x0000001eff0a7819 */ /* 0x000fe4000001160a */
[----:B------:R-:W0:Y:S01]  /*06e0*/  I2F.F64.S64 R6, R8 ;  /* 0x0000000800067312 */ /* 0x000e220000301c00 */
[C---:B------:R-:W-:Y:S02]  /*06f0*/  LOP3.LUT R0, R11.reuse, R0, RZ, 0x3c, !PT ;  /* 0x000000000b007212 */ /* 0x040fe400078e3cff */
[----:B------:R-:W-:Y:S02]  /*0700*/  LEA.HI R12, R11, R10, RZ, 0x1 ;  /* 0x0000000a0b0c7211 */ /* 0x000fe400078f08ff */
[----:B------:R-:W-:-:S03]  /*0710*/  ISETP.GE.AND P1, PT, R0, RZ, PT ;  /* 0x000000ff0000720c */ /* 0x000fc60003f26270 */
[----:B------:R-:W-:-:S04]  /*0720*/  IMAD.MOV R0, RZ, RZ, -R12 ;  /* 0x000000ffff007224 */ /* 0x000fc800078e0a0c */
[----:B------:R-:W-:Y:S01]  /*0730*/  @!P0 IMAD.MOV.U32 R12, RZ, RZ, R0 ;  /* 0x000000ffff0c8224 */ /* 0x000fe200078e0000 */
[----:B0-----:R-:W-:-:S10]  /*0740*/  DMUL R6, R6, UR4 ;  /* 0x0000000406067c28 */ /* 0x001fd40008000000 */
[----:B------:R-:W0:Y:S02]  /*0750*/  F2F.F32.F64 R6, R6 ;  /* 0x0000000600067310 */ /* 0x000e240000301000 */
[----:B0-----:R-:W-:-:S07]  /*0760*/  FSEL R9, -R6, R6, !P1 ;  /* 0x0000000606097208 */ /* 0x001fce0004800100 */
.L_x_7:
[----:B------:R-:W-:Y:S05]  /*0770*/  BSYNC.RECONVERGENT B0 ;  /* 0x0000000000007941 */ /* 0x000fea0003800200 */
.L_x_6:
[C---:B------:R-:W-:Y:S01]  /*0780*/  LOP3.LUT R7, R12.reuse, 0x1, RZ, 0xc0, !PT ;  /* 0x000000010c077812 */ /* 0x040fe200078ec0ff */
[----:B------:R-:W-:Y:S02]  /*0790*/  IMAD.MOV.U32 R6, RZ, RZ, 0x37cbac00 ;  /* 0x37cbac00ff067424 */ /* 0x000fe400078e00ff */
[----:B------:R-:W-:Y:S01]  /*07a0*/  FMUL R13, R9, R9 ;  /* 0x00000009090d7220 */ /* 0x000fe20000400000 */
[----:B------:R-:W0:Y:S01]  /*07b0*/  LDC.64 R10, c[0x0][0x380] ;  /* 0x0000e000ff0a7b82 */ /* 0x000e220000000a00 */
[----:B------:R-:W-:Y:S01]  /*07c0*/  ISETP.NE.U32.AND P0, PT, R7, 0x1, PT ;  /* 0x000000010700780c */ /* 0x000fe20003f05070 */
[----:B------:R-:W-:Y:S02]  /*07d0*/  IMAD.MOV.U32 R7, RZ, RZ, 0x3c0885e4 ;  /* 0x3c0885e4ff077424 */ /* 0x000fe400078e00ff */
[----:B------:R-:W-:Y:S01]  /*07e0*/  FFMA R0, R13, R6, -0.0013887860113754868507 ;  /* 0xbab607ed0d007423 */ /* 0x000fe20000000006 */
[----:B------:R-:W-:Y:S01]  /*07f0*/  IMAD.MOV.U32 R8, RZ, RZ, 0x3e2aaaa8 ;  /* 0x3e2aaaa8ff087424 */ /* 0x000fe200078e00ff */
[----:B------:R-:W-:-:S02]  /*0800*/  IADD3 R12, PT, PT, R12, 0x1, RZ ;  /* 0x000000010c0c7810 */ /* 0x000fc40007ffe0ff */
[----:B------:R-:W-:Y:S02]  /*0810*/  FSEL R20, R7, 0.041666727513074874878, !P0 ;  /* 0x3d2aaabb07147808 */ /* 0x000fe40004000000 */
[----:B------:R-:W-:Y:S02]  /*0820*/  FSEL R0, R0, -0.00019574658654164522886, P0 ;  /* 0xb94d415300007808 */ /* 0x000fe40000000000 */
[----:B------:R-:W-:Y:S02]  /*0830*/  FSEL R19, -R8, -0.4999999701976776123, !P0 ;  /* 0xbeffffff08137808 */ /* 0x000fe40004000100 */
[----:B------:R-:W-:Y:S01]  /*0840*/  LOP3.LUT P1, RZ, R12, 0x2, RZ, 0xc0, !PT ;  /* 0x000000020cff7812 */ /* 0x000fe2000782c0ff */
[----:B------:R-:W-:Y:S01]  /*0850*/  FFMA R20, R13, R0, R20 ;  /* 0x000000000d147223 */ /* 0x000fe20000000014 */
[----:B------:R-:W-:-:S03]  /*0860*/  FSEL R0, R9, 1, !P0 ;  /* 0x3f80000009007808 */ /* 0x000fc60004000000 */
[C---:B------:R-:W-:Y:S02]  /*0870*/  FFMA R19, R13.reuse, R20, R19 ;  /* 0x000000140d137223 */ /* 0x040fe40000000013 */
[----:B------:R-:W-:-:S04]  /*0880*/  FFMA R13, R13, R0, RZ ;  /* 0x000000000d0d7223 */ /* 0x000fc800000000ff */
[----:B------:R-:W-:Y:S01]  /*0890*/  FFMA R13, R13, R19, R0 ;  /* 0x000000130d0d7223 */ /* 0x000fe20000000000 */
[----:B0-----:R-:W-:-:S04]  /*08a0*/  IMAD.WIDE R10, R4, 0x4, R10 ;  /* 0x00000004040a7825 */ /* 0x001fc800078e020a */
[----:B------:R-:W-:-:S05]  /*08b0*/  @P1 FADD R13, RZ, -R13 ;  /* 0x8000000dff0d1221 */ /* 0x000fca0000000000 */
[----:B------:R0:W-:Y:S04]  /*08c0*/  STG.E desc[UR8][R10.64], R13 ;  /* 0x0000000d0a007986 */ /* 0x0001e8000c101908 */
[----:B------:R-:W2:Y:S01]  /*08d0*/  LDG.E R0, desc[UR8][R2.64] ;  /* 0x0000000802007981 */ /* 0x000ea2000c1e1900 */
[----:B------:R-:W-:Y:S01]  /*08e0*/  BSSY.RECONVERGENT B0, `(.L_x_11) ;  /* 0x0000065000007945 */ /* 0x000fe20003800200 */
[C---:B--2---:R-:W-:Y:S01]  /*08f0*/  FMUL R9, R0.reuse, 0.63661974668502807617 ;  /* 0x3f22f98300097820 */ /* 0x044fe20000400000 */
[----:B------:R-:W-:-:S05]  /*0900*/  FSETP.GE.AND P0, PT, |R0|, 105615, PT ;  /* 0x47ce47800000780b */ /* 0x000fca0003f06200 */
[----:B------:R-:W1:Y:S02]  /*0910*/  F2I.NTZ R9, R9 ;  /* 0x0000000900097305 */ /* 0x000e640000203100 */
[----:B-1----:R-:W-:-:S05]  /*0920*/  I2FP.F32.S32 R19, R9 ;  /* 0x0000000900137245 */ /* 0x002fca0000201400 */
[----:B------:R-:W-:-:S04]  /*0930*/  FFMA R12, R19, -1.5707962512969970703, R0 ;  /* 0xbfc90fda130c7823 */ /* 0x000fc80000000000 */
[----:B------:R-:W-:-:S04]  /*0940*/  FFMA R12, R19, -7.5497894158615963534e-08, R12 ;  /* 0xb3a22168130c7823 */ /* 0x000fc8000000000c */
[----:B------:R-:W-:Y:S01]  /*0950*/  FFMA R12, R19, -5.3903029534742383927e-15, R12 ;  /* 0xa7c234c5130c7823 */ /* 0x000fe2000000000c */
[----:B0-----:R-:W-:Y:S06]  /*0960*/  @!P0 BRA `(.L_x_12) ;  /* 0x0000000400708947 */ /* 0x001fec0003800000 */
[----:B------:R-:W-:-:S13]  /*0970*/  FSETP.NEU.AND P0, PT, |R0|, +INF , PT ;  /* 0x7f8000000000780b */ /* 0x000fda0003f0d200 */
[----:B------:R-:W-:Y:S01]  /*0980*/  @!P0 FMUL R12, RZ, R0 ;  /* 0x00000000ff0c8220 */ /* 0x000fe20000400000 */
[----:B------:R-:W-:Y:S01]  /*0990*/  @!P0 IMAD.MOV.U32 R9, RZ, RZ, RZ ;  /* 0x000000ffff098224 */ /* 0x000fe200078e00ff */
[----:B------:R-:W-:Y:S06]  /*09a0*/  @!P0 BRA `(.L_x_12) ;  /* 0x0000000400608947 */ /* 0x000fec0003800000 */
[----:B------:R-:W0:Y:S01]  /*09b0*/  LDC.64 R2, c[0x4][RZ] ;  /* 0x01000000ff027b82 */ /* 0x000e220000000a00 */
[----:B------:R-:W-:Y:S01]  /*09c0*/  IMAD.SHL.U32 R10, R0, 0x100, RZ ;  /* 0x00000100000a7824 */ /* 0x000fe200078e00ff */
[----:B------:R-:W-:Y:S01]  /*09d0*/  UMOV UR4, URZ ;  /* 0x000000ff00047c82 */ /* 0x000fe20008000000 */
[----:B------:R-:W-:Y:S02]  /*09e0*/  IMAD.MOV.U32 R9, RZ, RZ, RZ ;  /* 0x000000ffff097224 */ /* 0x000fe400078e00ff */
[----:B------:R-:W-:Y:S01]  /*09f0*/  IMAD.MOV.U32 R19, RZ, RZ, RZ ;  /* 0x000000ffff137224 */ /* 0x000fe200078e00ff */
[----:B------:R-:W-:-:S07]  /*0a00*/  LOP3.LUT R21, R10, 0x80000000, RZ, 0xfc, !PT ;  /* 0x800000000a157812 */ /* 0x000fce00078efcff */
.L_x_13:
[----:B0-----:R-:W-:-:S06]  /*0a10*/  IMAD.WIDE.U32 R10, R19, 0x4, R2 ;  /* 0x00000004130a7825 */ /* 0x001fcc00078e0002 */
[----:B------:R-:W2:Y:S01]  /*0a20*/  LDG.E.CONSTANT R10, desc[UR8][R10.64] ;  /* 0x000000080a0a7981 */ /* 0x000ea2000c1e9900 */
[C---:B------:R-:W-:Y:S01]  /*0a30*/  IMAD.SHL.U32 R20, R19.reuse, 0x4, RZ ;  /* 0x0000000413147824 */ /* 0x040fe200078e00ff */
[----:B------:R-:W-:-:S04]  /*0a40*/  IADD3 R19, PT, PT, R19, 0x1, RZ ;  /* 0x0000000113137810 */ /* 0x000fc80007ffe0ff */
[C---:B------:R-:W-:Y:S02]  /*0a50*/  ISETP.EQ.AND P0, PT, R20.reuse, RZ, PT ;  /* 0x000000ff1400720c */ /* 0x040fe40003f02270 */
[C---:B------:R-:W-:Y:S02]  /*0a60*/  ISETP.EQ.AND P5, PT, R20.reuse, 0x4, PT ;  /* 0x000000041400780c */ /* 0x040fe40003fa2270 */
[C---:B------:R-:W-:Y:S02]  /*0a70*/  ISETP.EQ.AND P4, PT, R20.reuse, 0x8, PT ;  /* 0x000000081400780c */ /* 0x040fe40003f82270 */
[C---:B------:R-:W-:Y:S02]  /*0a80*/  ISETP.EQ.AND P3, PT, R20.reuse, 0xc, PT ;  /* 0x0000000c1400780c */ /* 0x040fe40003f62270 */
[C---:B------:R-:W-:Y:S02]  /*0a90*/  ISETP.EQ.AND P2, PT, R20.reuse, 0x10, PT ;  /* 0x000000101400780c */ /* 0x040fe40003f42270 */
[----:B------:R-:W-:Y:S01]  /*0aa0*/  ISETP.EQ.AND P1, PT, R20, 0x14, PT ;  /* 0x000000141400780c */ /* 0x000fe20003f22270 */
[----:B--2---:R-:W-:-:S03]  /*0ab0*/  IMAD.WIDE.U32 R12, R10, R21, RZ ;  /* 0x000000150a0c7225 */ /* 0x004fc600078e00ff */
[----:B------:R-:W-:-:S04]  /*0ac0*/  IADD3 R12, P6, PT, R12, R9, RZ ;  /* 0x000000090c0c7210 */ /* 0x000fc80007fde0ff */
[----:B------:R-:W-:Y:S01]  /*0ad0*/  IADD3.X R9, PT, PT, R13, UR4, RZ, P6, !PT ;  /* 0x000000040d097c10 */ /* 0x000fe2000b7fe4ff */
[--C-:B------:R-:W-:Y:S01]  /*0ae0*/  @P0 IMAD.MOV.U32 R5, RZ, RZ, R12.reuse ;  /* 0x000000ffff050224 */ /* 0x100fe200078e000c */
[----:B------:R-:W-:Y:S01]  /*0af0*/  ISETP.NE.AND P6, PT, R19, 0x6, PT ;  /* 0x000000061300780c */ /* 0x000fe20003fc5270 */
[--C-:B------:R-:W-:Y:S02]  /*0b00*/  @P5 IMAD.MOV.U32 R14, RZ, RZ, R12.reuse ;  /* 0x000000ffff0e5224 */ /* 0x100fe400078e000c */
[----:B------:R-:W-:Y:S01]  /*0b10*/  @P1 MOV R18, R12 ;  /* 0x0000000c00121202 */ /* 0x000fe20000000f00 */
[--C-:B------:R-:W-:Y:S02]  /*0b20*/  @P4 IMAD.MOV.U32 R15, RZ, RZ, R12.reuse ;  /* 0x000000ffff0f4224 */ /* 0x100fe400078e000c */
[--C-:B------:R-:W-:Y:S02]  /*0b30*/  @P3 IMAD.MOV.U32 R16, RZ, RZ, R12.reuse ;  /* 0x000000ffff103224 */ /* 0x100fe400078e000c */
[----:B------:R-:W-:-:S05]  /*0b40*/  @P2 IMAD.MOV.U32 R17, RZ, RZ, R12 ;  /* 0x000000ffff112224 */ /* 0x000fca00078e000c */
[----:B------:R-:W-:Y:S05]  /*0b50*/  @P6 BRA `(.L_x_13) ;  /* 0xfffffffc00ac6947 */ /* 0x000fea000383ffff */
[----:B------:R-:W-:Y:S01]  /*0b60*/  SHF.R.U32.HI R2, RZ, 0x17, R0 ;  /* 0x00000017ff027819 */ /* 0x000fe20000011600 */
[----:B------:R-:W-:Y:S03]  /*0b70*/  BSSY.RECONVERGENT B1, `(.L_x_14) ;  /* 0x0000029000017945 */ /* 0x000fe60003800200 */
[C---:B------:R-:W-:Y:S02]  /*0b80*/  LOP3.LUT R3, R2.reuse, 0xe0, RZ, 0xc0, !PT ;  /* 0x000000e002037812 */ /* 0x040fe400078ec0ff */
[----:B------:R-:W-:-:S03]  /*0b90*/  LOP3.LUT P6, RZ, R2, 0x1f, RZ, 0xc0, !PT ;  /* 0x0000001f02ff7812 */ /* 0x000fc600078cc0ff */
[----:B------:R-:W-:-:S05]  /*0ba0*/  VIADD R3, R3, 0xffffff80 ;  /* 0xffffff8003037836 */ /* 0x000fca0000000000 */
[----:B------:R-:W-:-:S05]  /*0bb0*/  SHF.R.U32.HI R3, RZ, 0x5, R3 ;  /* 0x00000005ff037819 */ /* 0x000fca0000011603 */
[----:B------:R-:W-:-:S05]  /*0bc0*/  IMAD.U32 R11, R3, -0x4, RZ ;  /* 0xfffffffc030b7824 */ /* 0x000fca00078e00ff */
        /* <DEDUP_REMOVED lines=9> */
[----:B------:R-:W-:Y:S01]  /*0c60*/  @P4 IMAD.MOV.U32 R3, RZ, RZ, R14 ;  /* 0x000000ffff034224 */ /* 0x000fe200078e000e */
[----:B------:R-:W-:Y:S01]  /*0c70*/  ISETP.EQ.AND P4, PT, R11, 0x4, PT ;  /* 0x000000040b00780c */ /* 0x000fe20003f82270 */
[----:B------:R-:W-:Y:S01]  /*0c80*/  @P2 IMAD.MOV.U32 R3, RZ, RZ, R15 ;  /* 0x000000ffff032224 */ /* 0x000fe200078e000f */
[----:B------:R-:W-:Y:S01]  /*0c90*/  @P2 MOV R10, R14 ;  /* 0x0000000e000a2202 */ /* 0x000fe20000000f00 */
[----:B------:R-:W-:Y:S02]  /*0ca0*/  @P1 IMAD.MOV.U32 R3, RZ, RZ, R16 ;  /* 0x000000ffff031224 */ /* 0x000fe400078e0010 */
[----:B------:R-:W-:-:S02]  /*0cb0*/  @P0 IMAD.MOV.U32 R3, RZ, RZ, R17 ;  /* 0x000000ffff030224 */ /* 0x000fc400078e0011 */
[----:B------:R-:W-:Y:S02]  /*0cc0*/  @P1 IMAD.MOV.U32 R10, RZ, RZ, R15 ;  /* 0x000000ffff0a1224 */ /* 0x000fe400078e000f */
[----:B------:R-:W-:Y:S02]  /*0cd0*/  @P3 IMAD.MOV.U32 R3, RZ, RZ, R18 ;  /* 0x000000ffff033224 */ /* 0x000fe400078e0012 */
[--C-:B------:R-:W-:Y:S02]  /*0ce0*/  @P5 IMAD.MOV.U32 R3, RZ, RZ, R9.reuse ;  /* 0x000000ffff035224 */ /* 0x100fe400078e0009 */
[----:B------:R-:W-:Y:S01]  /*0cf0*/  @P0 IMAD.MOV.U32 R10, RZ, RZ, R16 ;  /* 0x000000ffff0a0224 */ /* 0x000fe200078e0010 */
[----:B------:R-:W-:Y:S01]  /*0d00*/  @P3 MOV R10, R17 ;  /* 0x00000011000a3202 */ /* 0x000fe20000000f00 */
[----:B------:R-:W-:Y:S02]  /*0d10*/  @P5 IMAD.MOV.U32 R10, RZ, RZ, R18 ;  /* 0x000000ffff0a5224 */ /* 0x000fe400078e0012 */
[----:B------:R-:W-:-:S02]  /*0d20*/  @P4 IMAD.MOV.U32 R10, RZ, RZ, R9 ;  /* 0x000000ffff0a4224 */ /* 0x000fc400078e0009 */
[----:B------:R-:W-:Y:S01]  /*0d30*/  IMAD.MOV.U32 R12, RZ, RZ, R3 ;  /* 0x000000ffff0c7224 */ /* 0x000fe200078e0003 */
[----:B------:R-:W-:Y:S06]  /*0d40*/  @!P6 BRA `(.L_x_15) ;  /* 0x00000000002ce947 */ /* 0x000fec0003800000 */
[----:B------:R-:W-:Y:S01]  /*0d50*/  @P2 MOV R3, R5 ;  /* 0x0000000500032202 */ /* 0x000fe20000000f00 */
[----:B------:R-:W-:Y:S02]  /*0d60*/  @P1 IMAD.MOV.U32 R3, RZ, RZ, R14 ;  /* 0x000000ffff031224 */ /* 0x000fe400078e000e */
[----:B------:R-:W-:Y:S01]  /*0d70*/  @P0 IMAD.MOV.U32 R3, RZ, RZ, R15 ;  /* 0x000000ffff030224 */ /* 0x000fe200078e000f */
[----:B------:R-:W-:Y:S01]  /*0d80*/  ISETP.EQ.AND P0, PT, R11, 0x8, PT ;  /* 0x000000080b00780c */ /* 0x000fe20003f02270 */
[----:B------:R-:W-:Y:S01]  /*0d90*/  @P3 IMAD.MOV.U32 R3, RZ, RZ, R16 ;  /* 0x000000ffff033224 */ /* 0x000fe200078e0010 */
[----:B------:R-:W-:Y:S01]  /*0da0*/  LOP3.LUT R11, R2, 0x1f, RZ, 0xc0, !PT ;  /* 0x0000001f020b7812 */ /* 0x000fe200078ec0ff */
[----:B------:R-:W-:Y:S02]  /*0db0*/  @P5 IMAD.MOV.U32 R3, RZ, RZ, R17 ;  /* 0x000000ffff035224 */ /* 0x000fe400078e0011 */
[----:B------:R-:W-:Y:S01]  /*0dc0*/  @P4 IMAD.MOV.U32 R3, RZ, RZ, R18 ;  /* 0x000000ffff034224 */ /* 0x000fe200078e0012 */
[----:B------:R-:W-:-:S07]  /*0dd0*/  SHF.L.W.U32.HI R12, R10, R11, R12 ;  /* 0x0000000b0a0c7219 */ /* 0x000fce0000010e0c */
[----:B------:R-:W-:-:S04]  /*0de0*/  @P0 MOV R3, R9 ;  /* 0x0000000900030202 */ /* 0x000fc80000000f00 */
[----:B------:R-:W-:-:S07]  /*0df0*/  SHF.L.W.U32.HI R10, R3, R11, R10 ;  /* 0x0000000b030a7219 */ /* 0x000fce0000010e0a */
.L_x_15:
[----:B------:R-:W-:Y:S05]  /*0e00*/  BSYNC.RECONVERGENT B1 ;  /* 0x0000000000017941 */ /* 0x000fea0003800200 */
.L_x_14:
        /* <DEDUP_REMOVED lines=9> */
[C---:B------:R-:W-:Y:S02]  /*0ea0*/  LOP3.LUT R0, R13.reuse, R0, RZ, 0x3c, !PT ;  /* 0x000000000d007212 */ /* 0x040fe400078e3cff */
[----:B------:R-:W0:Y:S01]  /*0eb0*/  I2F.F64.S64 R2, R2 ;  /* 0x0000000200027312 */ /* 0x000e220000301c00 */
[----:B------:R-:W-:Y:S02]  /*0ec0*/  LEA.HI R9, R13, R9, RZ, 0x1 ;  /* 0x000000090d097211 */ /* 0x000fe400078f08ff */
[----:B------:R-:W-:-:S03]  /*0ed0*/  ISETP.GE.AND P1, PT, R0, RZ, PT ;  /* 0x000000ff0000720c */ /* 0x000fc60003f26270 */
[----:B------:R-:W-:-:S04]  /*0ee0*/  IMAD.MOV R0, RZ, RZ, -R9 ;  /* 0x000000ffff007224 */ /* 0x000fc800078e0a09 */
[----:B------:R-:W-:Y:S01]  /*0ef0*/  @!P0 IMAD.MOV.U32 R9, RZ, RZ, R0 ;  /* 0x000000ffff098224 */ /* 0x000fe200078e0000 */
[----:B0-----:R-:W-:-:S10]  /*0f00*/  DMUL R10, R2, UR4 ;  /* 0x00000004020a7c28 */ /* 0x001fd40008000000 */
[----:B------:R-:W0:Y:S02]  /*0f10*/  F2F.F32.F64 R10, R10 ;  /* 0x0000000a000a7310 */ /* 0x000e240000301000 */
[----:B0-----:R-:W-:-:S07]  /*0f20*/  FSEL R12, -R10, R10, !P1 ;  /* 0x0000000a0a0c7208 */ /* 0x001fce0004800100 */
.L_x_12:
[----:B------:R-:W-:Y:S05]  /*0f30*/  BSYNC.RECONVERGENT B0 ;  /* 0x0000000000007941 */ /* 0x000fea0003800200 */
.L_x_11:
[----:B------:R-:W-:Y:S01]  /*0f40*/  FMUL R11, R12, R12 ;  /* 0x0000000c0c0b7220 */ /* 0x000fe20000400000 */
[C---:B------:R-:W-:Y:S01]  /*0f50*/  LOP3.LUT R0, R9.reuse, 0x1, RZ, 0xc0, !PT ;  /* 0x0000000109007812 */ /* 0x040fe200078ec0ff */
[----:B------:R-:W0:Y:S01]  /*0f60*/  LDC.64 R2, c[0x0][0x388] ;  /* 0x0000e200ff027b82 */ /* 0x000e220000000a00 */
[----:B------:R-:W-:Y:S01]  /*0f70*/  LOP3.LUT P1, RZ, R9, 0x2, RZ, 0xc0, !PT ;  /* 0x0000000209ff7812 */ /* 0x000fe2000782c0ff */
[----:B------:R-:W-:Y:S01]  /*0f80*/  FFMA R6, R11, R6, -0.0013887860113754868507 ;  /* 0xbab607ed0b067423 */ /* 0x000fe20000000006 */
[----:B------:R-:W-:Y:S01]  /*0f90*/  ISETP.NE.U32.AND P0, PT, R0, 0x1, PT ;  /* 0x000000010000780c */ /* 0x000fe20003f05070 */
[----:B------:R-:W1:Y:S03]  /*0fa0*/  LDCU UR4, c[0x0][0x398] ;  /* 0x00007300ff0477ac */ /* 0x000e660008000800 */
[----:B------:R-:W-:Y:S02]  /*0fb0*/  FSEL R0, R7, 0.041666727513074874878, P0 ;  /* 0x3d2aaabb07007808 */ /* 0x000fe40000000000 */
[----:B------:R-:W-:-:S02]  /*0fc0*/  FSEL R6, R6, -0.00019574658654164522886, !P0 ;  /* 0xb94d415306067808 */ /* 0x000fc40004000000 */
[----:B------:R-:W-:-:S03]  /*0fd0*/  FSEL R7, -R8, -0.4999999701976776123, P0 ;  /* 0xbeffffff08077808 */ /* 0x000fc60000000100 */
[----:B------:R-:W-:Y:S01]  /*0fe0*/  FFMA R6, R11, R6, R0 ;  /* 0x000000060b067223 */ /* 0x000fe20000000000 */
[----:B------:R-:W-:-:S03]  /*0ff0*/  FSEL R0, R12, 1, P0 ;  /* 0x3f8000000c007808 */ /* 0x000fc60000000000 */
[C---:B------:R-:W-:Y:S02]  /*1000*/  FFMA R6, R11.reuse, R6, R7 ;  /* 0x000000060b067223 */ /* 0x040fe40000000007 */
[----:B------:R-:W-:-:S04]  /*1010*/  FFMA R11, R11, R0, RZ ;  /* 0x000000000b0b7223 */ /* 0x000fc800000000ff */
[----:B------:R-:W-:Y:S01]  /*1020*/  FFMA R11, R11, R6, R0 ;  /* 0x000000060b0b7223 */ /* 0x000fe20000000000 */
[----:B0-----:R-:W-:-:S04]  /*1030*/  IMAD.WIDE R2, R4, 0x4, R2 ;  /* 0x0000000404027825 */ /* 0x001fc800078e0202 */
[----:B------:R-:W-:Y:S01]  /*1040*/  @P1 FADD R11, RZ, -R11 ;  /* 0x8000000bff0b1221 */ /* 0x000fe20000000000 */
[----:B------:R-:W-:-:S04]  /*1050*/  VIADD R4, R4, UR6 ;  /* 0x0000000604047c36 */ /* 0x000fc80008000000 */
[----:B------:R0:W-:Y:S01]  /*1060*/  STG.E desc[UR8][R2.64], R11 ;  /* 0x0000000b02007986 */ /* 0x0001e2000c101908 */
[----:B-1----:R-:W-:-:S13]  /*1070*/  ISETP.GE.AND P0, PT, R4, UR4, PT ;  /* 0x0000000404007c0c */ /* 0x002fda000bf06270 */
[----:B0-----:R-:W-:Y:S05]  /*1080*/  @!P0 BRA `(.L_x_16) ;  /* 0xfffffff000088947 */ /* 0x001fea000383ffff */
[----:B------:R-:W-:Y:S05]  /*1090*/  EXIT ;  /* 0x000000000000794d */ /* 0x000fea0003800000 */
.L_x_17:
        /* <DEDUP_REMOVED lines=14> */
.L_x_84:


//--------------------- .text.gpuSGEMM            --------------------------
	.section	.text.gpuSGEMM,"ax",@progbits
	.align	128
        .global         gpuSGEMM
        .type           gpuSGEMM,@function
        .size           gpuSGEMM,(.L_x_85 - gpuSGEMM)
        .other          gpuSGEMM,@"STO_CUDA_ENTRY STV_DEFAULT"
gpuSGEMM:
.text.gpuSGEMM:
[----:B------:R-:W-:Y:S08]  /*0000*/  LDC R1, c[0x0][0x37c] ;  /* 0x0000df00ff017b82 */ /* 0x000ff00000000800 */
[----:B------:R-:W0:Y:S01]  /*0010*/  LDC.64 R8, c[0x0][0x398] ;  /* 0x0000e600ff087b82 */ /* 0x000e220000000a00 */
[----:B------:R-:W1:Y:S01]  /*0020*/  S2R R0, SR_TID.X ;  /* 0x0000000000007919 */ /* 0x000e620000002100 */
[----:B------:R-:W2:Y:S01]  /*0030*/  LDCU.64 UR8, c[0x0][0x358] ;  /* 0x00006b00ff0877ac */ /* 0x000ea20008000a00 */
[----:B------:R-:W-:Y:S01]  /*0040*/  HFMA2 R7, -RZ, RZ, 0, 0 ;  /* 0x00000000ff077431 */ /* 0x000fe200000001ff */
[----:B------:R-:W3:Y:S04]  /*0050*/  S2R R3, SR_TID.Y ;  /* 0x0000000000037919 */ /* 0x000ee80000002200 */
[----:B------:R-:W4:Y:S08]  /*0060*/  S2UR UR4, SR_CTAID.X ;  /* 0x00000000000479c3 */ /* 0x000f300000002500 */
[----:B------:R-:W0:Y:S02]  /*0070*/  S2UR UR10, SR_CTAID.Y ;  /* 0x00000000000a79c3 */ /* 0x000e240000002600 */
[----:B0-----:R-:W-:-:S02]  /*0080*/  ISETP.GE.AND P0, PT, R8, 0x1, PT ;  /* 0x000000010800780c */ /* 0x001fc40003f06270 */
[----:B------:R-:W-:Y:S01]  /*0090*/  SHF.L.U32 R16, R9, 0x4, RZ ;  /* 0x0000000409107819 */ /* 0x000fe200000006ff */
[----:B----4-:R-:W-:-:S10]  /*00a0*/  USHF.L.U32 UR4, UR4, 0x4, URZ ;  /* 0x0000000404047899 */ /* 0x010fd400080006ff */
[----:B-123--:R-:W-:Y:S05]  /*00b0*/  @!P0 BRA `(.L_x_18) ;  /* 0x0000000800bc8947 */ /* 0x00efea0003800000 */
[----:B------:R-:W-:Y:S01]  /*00c0*/  IMAD R19, R8, UR10, RZ ;  /* 0x0000000a08137c24 */ /* 0x000fe2000f8e02ff */
[----:B------:R-:W0:Y:S01]  /*00d0*/  S2UR UR7, SR_CgaCtaId ;  /* 0x00000000000779c3 */ /* 0x000e220000008800 */
[----:B------:R-:W-:Y:S01]  /*00e0*/  UMOV UR5, 0x400 ;  /* 0x0000040000057882 */ /* 0x000fe20000000000 */
[----:B------:R-:W-:Y:S01]  /*00f0*/  MOV R7, RZ ;  /* 0x000000ff00077202 */ /* 0x000fe20000000f00 */
[----:B------:R-:W-:Y:S01]  /*0100*/  UIADD3 UR6, UPT, UPT, UR5, 0x400, URZ ;  /* 0x0000040005067890 */ /* 0x000fe2000fffe0ff */
[----:B------:R-:W-:-:S04]  /*0110*/  SHF.L.U32 R19, R19, 0x4, RZ ;  /* 0x0000000413137819 */ /* 0x000fc800000006ff */
[C---:B------:R-:W-:Y:S02]  /*0120*/  IADD3 R18, PT, PT, R19.reuse, R8, RZ ;  /* 0x0000000813127210 */ /* 0x040fe40007ffe0ff */
[----:B------:R-:W-:Y:S02]  /*0130*/  IADD3 R21, PT, PT, R19, 0x10, RZ ;  /* 0x0000001013157810 */ /* 0x000fe40007ffe0ff */
[----:B------:R-:W-:Y:S02]  /*0140*/  LOP3.LUT R5, RZ, R19, RZ, 0x33, !PT ;  /* 0x00000013ff057212 */ /* 0x000fe400078e33ff */
[----:B------:R-:W-:-:S04]  /*0150*/  VIMNMX R2, PT, PT, R18, R21, !PT ;  /* 0x0000001512027248 */ /* 0x000fc80007fe0100 */
[----:B------:R-:W-:Y:S02]  /*0160*/  IADD3 R2, PT, PT, R2, R5, RZ ;  /* 0x0000000502027210 */ /* 0x000fe40007ffe0ff */
[----:B------:R-:W-:Y:S02]  /*0170*/  MOV R5, UR4 ;  /* 0x0000000400057c02 */ /* 0x000fe40008000f00 */
[C---:B------:R-:W-:Y:S01]  /*0180*/  LOP3.LUT P0, RZ, R2.reuse, 0x10, RZ, 0xc0, !PT ;  /* 0x0000001002ff7812 */ /* 0x040fe2000780c0ff */
[----:B0-----:R-:W-:Y:S01]  /*0190*/  ULEA UR5, UR7, UR5, 0x18 ;  /* 0x0000000507057291 */ /* 0x001fe2000f8ec0ff */
[----:B------:R-:W-:Y:S01]  /*01a0*/  ISETP.GE.U32.AND P1, PT, R2, 0x10, PT ;  /* 0x000000100200780c */ /* 0x000fe20003f26070 */
[----:B------:R-:W-:-:S04]  /*01b0*/  ULEA UR6, UR7, UR6, 0x18 ;  /* 0x0000000607067291 */ /* 0x000fc8000f8ec0ff */
[C---:B------:R-:W-:Y:S02]  /*01c0*/  LEA R17, R3.reuse, UR5, 0x6 ;  /* 0x0000000503117c11 */ /* 0x040fe4000f8e30ff */
[C---:B------:R-:W-:Y:S02]  /*01d0*/  LEA R10, R0.reuse, UR6, 0x2 ;  /* 0x00000006000a7c11 */ /* 0x040fe4000f8e10ff */
[----:B------:R-:W-:Y:S02]  /*01e0*/  LEA R11, R0, R17, 0x2 ;  /* 0x00000011000b7211 */ /* 0x000fe400078e10ff */
[----:B------:R-:W-:Y:S01]  /*01f0*/  LEA R2, R3, R10, 0x6 ;  /* 0x0000000a03027211 */ /* 0x000fe200078e30ff */
[----:B------:R-:W-:Y:S06]  /*0200*/  @P0 BRA `(.L_x_19) ;  /* 0x0000000000d00947 */ /* 0x000fec0003800000 */
[----:B------:R-:W0:Y:S01]  /*0210*/  LDC.64 R6, c[0x0][0x388] ;  /* 0x0000e200ff067b82 */ /* 0x000e220000000a00 */
[C-C-:B------:R-:W-:Y:S02]  /*0220*/  IMAD R12, R3.reuse, R8, R0.reuse ;  /* 0x00000008030c7224 */ /* 0x140fe400078e0200 */
[----:B------:R-:W-:-:S03]  /*0230*/  IMAD R14, R3, R9, R0 ;  /* 0x00000009030e7224 */ /* 0x000fc600078e0200 */
[----:B------:R-:W-:Y:S02]  /*0240*/  IADD3 R13, PT, PT, R19, R12, RZ ;  /* 0x0000000c130d7210 */ /* 0x000fe40007ffe0ff */
[----:B------:R-:W1:Y:S01]  /*0250*/  LDC.64 R4, c[0x0][0x390] ;  /* 0x0000e400ff047b82 */ /* 0x000e620000000a00 */
[----:B------:R-:W-:Y:S02]  /*0260*/  IADD3 R23, PT, PT, R14, UR4, RZ ;  /* 0x000000040e177c10 */ /* 0x000fe4000fffe0ff */
[----:B0-----:R-:W-:-:S05]  /*0270*/  IMAD.WIDE R12, R13, 0x4, R6 ;  /* 0x000000040d0c7825 */ /* 0x001fca00078e0206 */
[----:B------:R-:W2:Y:S01]  /*0280*/  LDG.E R26, desc[UR8][R12.64] ;  /* 0x000000080c1a7981 */ /* 0x000ea2000c1e1900 */
[----:B-1----:R-:W-:-:S06]  /*0290*/  IMAD.WIDE R22, R23, 0x4, R4 ;  /* 0x0000000417167825 */ /* 0x002fcc00078e0204 */
[----:B------:R-:W3:Y:S04]  /*02a0*/  LDG.E R23, desc[UR8][R22.64] ;  /* 0x0000000816177981 */ /* 0x000ee8000c1e1900 */
[----:B--2---:R-:W-:Y:S04]  /*02b0*/  STS [R11], R26 ;  /* 0x0000001a0b007388 */ /* 0x004fe80000000800 */
[----:B---3--:R-:W-:Y:S01]  /*02c0*/  STS [R2], R23 ;  /* 0x0000001702007388 */ /* 0x008fe20000000800 */
[----:B------:R-:W-:Y:S06]  /*02d0*/  BAR.SYNC.DEFER_BLOCKING 0x0 ;  /* 0x0000000000007b1d */ /* 0x000fec0000010000 */
[----:B------:R-:W-:Y:S04]  /*02e0*/  LDS R19, [R10] ;  /* 0x000000000a137984 */ /* 0x000fe80000000800 */
[----:B------:R-:W0:Y:S04]  /*02f0*/  LDS.128 R4, [R17] ;  /* 0x0000000011047984 */ /* 0x000e280000000c00 */
[----:B------:R-:W1:Y:S04]  /*0300*/  LDS R27, [R10+0x40] ;  /* 0x000040000a1b7984 */ /* 0x000e680000000800 */
[----:B------:R-:W2:Y:S04]  /*0310*/  LDS R28, [R10+0x80] ;  /* 0x000080000a1c7984 */ /* 0x000ea80000000800 */
[----:B------:R-:W3:Y:S04]  /*0320*/  LDS R24, [R10+0xc0] ;  /* 0x0000c0000a187984 */ /* 0x000ee80000000800 */
[----:B------:R-:W-:Y:S04]  /*0330*/  LDS R25, [R10+0x100] ;  /* 0x000100000a197984 */ /* 0x000fe80000000800 */
[----:B------:R-:W4:Y:S04]  /*0340*/  LDS.128 R12, [R17+0x10] ;  /* 0x00001000110c7984 */ /* 0x000f280000000c00 */
[----:B------:R-:W5:Y:S04]  /*0350*/  LDS R20, [R10+0x140] ;  /* 0x000140000a147984 */ /* 0x000f680000000800 */
[----:B------:R-:W5:Y:S04]  /*0360*/  LDS R23, [R10+0x180] ;  /* 0x000180000a177984 */ /* 0x000f680000000800 */
[----:B------:R-:W5:Y:S01]  /*0370*/  LDS R22, [R10+0x1c0] ;  /* 0x0001c0000a167984 */ /* 0x000f620000000800 */
[----:B0-----:R-:W-:-:S03]  /*0380*/  FFMA R4, R4, R19, RZ ;  /* 0x0000001304047223 */ /* 0x001fc600000000ff */
[----:B------:R-:W-:Y:S01]  /*0390*/  LDS R19, [R10+0x200] ;  /* 0x000200000a137984 */ /* 0x000fe20000000800 */
[----:B-1----:R-:W-:-:S04]  /*03a0*/  FFMA R5, R27, R5, R4 ;  /* 0x000000051b057223 */ /* 0x002fc80000000004 */
[----:B--2---:R-:W-:-:S04]  /*03b0*/  FFMA R5, R28, R6, R5 ;  /* 0x000000061c057223 */ /* 0x004fc80000000005 */
[----:B---3--:R-:W-:Y:S02]  /*03c0*/  FFMA R27, R24, R7, R5 ;  /* 0x00000007181b7223 */ /* 0x008fe40000000005 */
[----:B------:R-:W0:Y:S04]  /*03d0*/  LDS.128 R4, [R17+0x20] ;  /* 0x0000200011047984 */ /* 0x000e280000000c00 */
[----:B------:R-:W1:Y:S01]  /*03e0*/  LDS R24, [R10+0x240] ;  /* 0x000240000a187984 */ /* 0x000e620000000800 */
[----:B----4-:R-:W-:-:S04]  /*03f0*/  FFMA R25, R12, R25, R27 ;  /* 0x000000190c197223 */ /* 0x010fc8000000001b */
[----:B-----5:R-:W-:Y:S02]  /*0400*/  FFMA R20, R20, R13, R25 ;  /* 0x0000000d14147223 */ /* 0x020fe40000000019 */
[----:B------:R-:W2:Y:S02]  /*0410*/  LDS R25, [R10+0x280] ;  /* 0x000280000a197984 */ /* 0x000ea40000000800 */
[----:B------:R-:W-:Y:S02]  /*0420*/  FFMA R23, R23, R14, R20 ;  /* 0x0000000e17177223 */ /* 0x000fe40000000014 */
[----:B------:R-:W3:Y:S02]  /*0430*/  LDS R20, [R10+0x2c0] ;  /* 0x0002c0000a147984 */ /* 0x000ee40000000800 */
[----:B------:R-:W-:Y:S02]  /*0440*/  FFMA R27, R22, R15, R23 ;  /* 0x0000000f161b7223 */ /* 0x000fe40000000017 */
[----:B------:R-:W-:Y:S04]  /*0450*/  LDS R23, [R10+0x300] ;  /* 0x000300000a177984 */ /* 0x000fe80000000800 */
[----:B------:R-:W4:Y:S04]  /*0460*/  LDS.128 R12, [R17+0x30] ;  /* 0x00003000110c7984 */ /* 0x000f280000000c00 */
[----:B------:R-:W5:Y:S01]  /*0470*/  LDS R22, [R10+0x340] ;  /* 0x000340000a167984 */ /* 0x000f620000000800 */
[----:B0-----:R-:W-:-:S03]  /*0480*/  FFMA R27, R4, R19, R27 ;  /* 0x00000013041b7223 */ /* 0x001fc6000000001b */
[----:B------:R-:W0:Y:S04]  /*0490*/  LDS R19, [R10+0x380] ;  /* 0x000380000a137984 */ /* 0x000e280000000800 */
[----:B------:R-:W0:Y:S01]  /*04a0*/  LDS R4, [R10+0x3c0] ;  /* 0x0003c0000a047984 */ /* 0x000e220000000800 */
[----:B-1----:R-:W-:-:S04]  /*04b0*/  FFMA R24, R24, R5, R27 ;  /* 0x0000000518187223 */ /* 0x002fc8000000001b */
[----:B--2---:R-:W-:-:S04]  /*04c0*/  FFMA R25, R25, R6, R24 ;  /* 0x0000000619197223 */ /* 0x004fc80000000018 */
[----:B---3--:R-:W-:-:S04]  /*04d0*/  FFMA R7, R20, R7, R25 ;  /* 0x0000000714077223 */ /* 0x008fc80000000019 */
[----:B----4-:R-:W-:-:S04]  /*04e0*/  FFMA R7, R12, R23, R7 ;  /* 0x000000170c077223 */ /* 0x010fc80000000007 */
[----:B-----5:R-:W-:Y:S01]  /*04f0*/  FFMA R22, R22, R13, R7 ;  /* 0x0000000d16167223 */ /* 0x020fe20000000007 */
[----:B------:R-:W-:-:S03]  /*0500*/  IADD3 R5, PT, PT, R16, UR4, RZ ;  /* 0x0000000410057c10 */ /* 0x000fc6000fffe0ff */
[----:B0-----:R-:W-:-:S04]  /*0510*/  FFMA R19, R19, R14, R22 ;  /* 0x0000000e13137223 */ /* 0x001fc80000000016 */
[----:B------:R-:W-:Y:S01]  /*0520*/  FFMA R7, R4, R15, R19 ;  /* 0x0000000f04077223 */ /* 0x000fe20000000013 */
[----:B------:R-:W-:Y:S01]  /*0530*/  MOV R19, R21 ;  /* 0x0000001500137202 */ /* 0x000fe20000000f00 */
[----:B------:R-:W-:Y:S06]  /*0540*/  BAR.SYNC.DEFER_BLOCKING 0x0 ;  /* 0x0000000000007b1d */ /* 0x000fec0000010000 */
.L_x_19:
[----:B------:R-:W-:Y:S05]  /*0550*/  @!P1 BRA `(.L_x_18) ;  /* 0x0000000400949947 */ /* 0x000fea0003800000 */
[----:B------:R-:W0:Y:S01]  /*0560*/  LDC.64 R24, c[0x0][0x390] ;  /* 0x0000e400ff187b82 */ /* 0x000e220000000a00 */
[----:B------:R-:W-:Y:S02]  /*0570*/  IADD3 R20, PT, PT, R0, R5, RZ ;  /* 0x0000000500147210 */ /* 0x000fe40007ffe0ff */
[----:B------:R-:W-:Y:S02]  /*0580*/  IADD3 R22, PT, PT, R3, 0x10, RZ ;  /* 0x0000001003167810 */ /* 0x000fe40007ffe0ff */
[----:B------:R-:W-:-:S03]  /*0590*/  IADD3 R4, PT, PT, R19, R0, RZ ;  /* 0x0000000013047210 */ /* 0x000fc60007ffe0ff */
[-C--:B------:R-:W-:Y:S02]  /*05a0*/  IMAD R22, R22, R9.reuse, R20 ;  /* 0x0000000916167224 */ /* 0x080fe400078e0214 */
[C---:B------:R-:W-:Y:S02]  /*05b0*/  IMAD R8, R3.reuse, R8, R4 ;  /* 0x0000000803087224 */ /* 0x040fe400078e0204 */
[----:B------:R-:W-:-:S07]  /*05c0*/  IMAD R20, R3, R9, R20 ;  /* 0x0000000903147224 */ /* 0x000fce00078e0214 */
.L_x_20:
[----:B------:R-:W1:Y:S01]  /*05d0*/  LDC.64 R26, c[0x0][0x388] ;  /* 0x0000e200ff1a7b82 */ /* 0x000e620000000a00 */
[----:B0-----:R-:W-:-:S06]  /*05e0*/  IMAD.WIDE R4, R20, 0x4, R24 ;  /* 0x0000000414047825 */ /* 0x001fcc00078e0218 */
[----:B------:R-:W2:Y:S01]  /*05f0*/  LDG.E R5, desc[UR8][R4.64] ;  /* 0x0000000804057981 */ /* 0x000ea2000c1e1900 */
[----:B-1----:R-:W-:-:S05]  /*0600*/  IMAD.WIDE R26, R8, 0x4, R26 ;  /* 0x00000004081a7825 */ /* 0x002fca00078e021a */
[----:B------:R-:W3:Y:S04]  /*0610*/  LDG.E R6, desc[UR8][R26.64] ;  /* 0x000000081a067981 */ /* 0x000ee8000c1e1900 */
[----:B---3--:R-:W-:Y:S04]  /*0620*/  STS [R11], R6 ;  /* 0x000000060b007388 */ /* 0x008fe80000000800 */
[----:B--2---:R-:W-:Y:S01]  /*0630*/  STS [R2], R5 ;  /* 0x0000000502007388 */ /* 0x004fe20000000800 */
[----:B------:R-:W-:Y:S06]  /*0640*/  BAR.SYNC.DEFER_BLOCKING 0x0 ;  /* 0x0000000000007b1d */ /* 0x000fec0000010000 */
[----:B------:R-:W-:Y:S04]  /*0650*/  LDS R21, [R10] ;  /* 0x000000000a157984 */ /* 0x000fe80000000800 */
[----:B------:R-:W0:Y:S04]  /*0660*/  LDS.128 R12, [R17] ;  /* 0x00000000110c7984 */ /* 0x000e280000000c00 */
[----:B------:R-:W1:Y:S04]  /*0670*/  LDS R23, [R10+0x40] ;  /* 0x000040000a177984 */ /* 0x000e680000000800 */
[----:B------:R-:W2:Y:S04]  /*0680*/  LDS R29, [R10+0x80] ;  /* 0x000080000a1d7984 */ /* 0x000ea80000000800 */
[----:B------:R-:W3:Y:S01]  /*0690*/  LDS R28, [R10+0xc0] ;  /* 0x0000c0000a1c7984 */ /* 0x000ee20000000800 */
[----:B0-----:R-:W-:-:S03]  /*06a0*/  FFMA R12, R12, R21, R7 ;  /* 0x000000150c0c7223 */ /* 0x001fc60000000007 */
[----:B------:R-:W-:Y:S01]  /*06b0*/  LDS.128 R4, [R17+0x10] ;  /* 0x0000100011047984 */ /* 0x000fe20000000c00 */
[----:B-1----:R-:W-:-:S03]  /*06c0*/  FFMA R23, R23, R13, R12 ;  /* 0x0000000d17177223 */ /* 0x002fc6000000000c */
[----:B------:R-:W0:Y:S04]  /*06d0*/  LDS R13, [R10+0x100] ;  /* 0x000100000a0d7984 */ /* 0x000e280000000800 */
[----:B------:R-:W1:Y:S01]  /*06e0*/  LDS R21, [R10+0x140] ;  /* 0x000140000a157984 */ /* 0x000e620000000800 */
[----:B--2---:R-:W-:-:S03]  /*06f0*/  FFMA R23, R29, R14, R23 ;  /* 0x0000000e1d177223 */ /* 0x004fc60000000017 */
[----:B------:R-:W2:Y:S01]  /*0700*/  LDS R12, [R10+0x180] ;  /* 0x000180000a0c7984 */ /* 0x000ea20000000800 */
[----:B---3--:R-:W-:-:S03]  /*0710*/  FFMA R15, R28, R15, R23 ;  /* 0x0000000f1c0f7223 */ /* 0x008fc60000000017 */
[----:B------:R-:W3:Y:S01]  /*0720*/  LDS R28, [R10+0x1c0] ;  /* 0x0001c0000a1c7984 */ /* 0x000ee20000000800 */
[----:B0-----:R-:W-:-:S04]  /*0730*/  FFMA R4, R4, R13, R15 ;  /* 0x0000000d04047223 */ /* 0x001fc8000000000f */
[----:B-1----:R-:W-:Y:S02]  /*0740*/  FFMA R21, R21, R5, R4 ;  /* 0x0000000515157223 */ /* 0x002fe40000000004 */
[----:B------:R-:W-:Y:S02]  /*0750*/  LDS R5, [R10+0x200] ;  /* 0x000200000a057984 */ /* 0x000fe40000000800 */
[----:B--2---:R-:W-:Y:S02]  /*0760*/  FFMA R21, R12, R6, R21 ;  /* 0x000000060c157223 */ /* 0x004fe40000000015 */
[----:B------:R-:W0:Y:S02]  /*0770*/  LDS.128 R12, [R17+0x20] ;  /* 0x00002000110c7984 */ /* 0x000e240000000c00 */
[----:B---3--:R-:W-:Y:S02]  /*0780*/  FFMA R7, R28, R7, R21 ;  /* 0x000000071c077223 */ /* 0x008fe40000000015 */
[----:B------:R-:W1:Y:S04]  /*0790*/  LDS R21, [R10+0x240] ;  /* 0x000240000a157984 */ /* 0x000e680000000800 */
[----:B------:R-:W2:Y:S01]  /*07a0*/  LDS R4, [R10+0x280] ;  /* 0x000280000a047984 */ /* 0x000ea20000000800 */
[----:B0-----:R-:W-:-:S04]  /*07b0*/  FFMA R12, R12, R5, R7 ;  /* 0x000000050c0c7223 */ /* 0x001fc80000000007 */
[----:B-1----:R-:W-:Y:S02]  /*07c0*/  FFMA R13, R21, R13, R12 ;  /* 0x0000000d150d7223 */ /* 0x002fe4000000000c */
[----:B------:R-:W0:Y:S02]  /*07d0*/  LDS R21, [R10+0x2c0] ;  /* 0x0002c0000a157984 */ /* 0x000e240000000800 */
[----:B--2---:R-:W-:Y:S02]  /*07e0*/  FFMA R14, R4, R14, R13 ;  /* 0x0000000e040e7223 */ /* 0x004fe4000000000d */
[----:B------:R-:W-:Y:S04]  /*07f0*/  LDS R12, [R10+0x300] ;  /* 0x000300000a0c7984 */ /* 0x000fe80000000800 */
[----:B------:R-:W1:Y:S04]  /*0800*/  LDS.128 R4, [R17+0x30] ;  /* 0x0000300011047984 */ /* 0x000e680000000c00 */
[----:B------:R-:W2:Y:S01]  /*0810*/  LDS R13, [R10+0x340] ;  /* 0x000340000a0d7984 */ /* 0x000ea20000000800 */
[----:B------:R-:W-:-:S04]  /*0820*/  IMAD.WIDE R28, R22, 0x4, R24 ;  /* 0x00000004161c7825 */ /* 0x000fc800078e0218 */
[----:B0-----:R-:W-:Y:S02]  /*0830*/  FFMA R15, R21, R15, R14 ;  /* 0x0000000f150f7223 */ /* 0x001fe4000000000e */
[----:B------:R-:W0:Y:S02]  /*0840*/  LDS R21, [R10+0x380] ;  /* 0x000380000a157984 */ /* 0x000e240000000800 */
[----:B-1----:R-:W-:Y:S02]  /*0850*/  FFMA R12, R4, R12, R15 ;  /* 0x0000000c040c7223 */ /* 0x002fe4000000000f */
[----:B------:R-:W1:Y:S01]  /*0860*/  LDS R4, [R10+0x3c0] ;  /* 0x0003c0000a047984 */ /* 0x000e620000000800 */
[----:B------:R-:W-:Y:S06]  /*0870*/  BAR.SYNC.DEFER_BLOCKING 0x0 ;  /* 0x0000000000007b1d */ /* 0x000fec0000010000 */
[----:B------:R2:W3:Y:S04]  /*0880*/  LDG.E R27, desc[UR8][R26.64+0x40] ;  /* 0x000040081a1b7981 */ /* 0x0004e8000c1e1900 */
[----:B------:R-:W4:Y:S01]  /*0890*/  LDG.E R29, desc[UR8][R28.64] ;  /* 0x000000081c1d7981 */ /* 0x000f22000c1e1900 */
[----:B--2---:R-:W-:-:S04]  /*08a0*/  FFMA R26, R13, R5, R12 ;  /* 0x000000050d1a7223 */ /* 0x004fc8000000000c */
[----:B0-----:R-:W-:-:S04]  /*08b0*/  FFMA R6, R21, R6, R26 ;  /* 0x0000000615067223 */ /* 0x001fc8000000001a */
[----:B-1----:R-:W-:Y:S01]  /*08c0*/  FFMA R7, R4, R7, R6 ;  /* 0x0000000704077223 */ /* 0x002fe20000000006 */
[----:B------:R-:W-:-:S04]  /*08d0*/  IADD3 R19, PT, PT, R19, 0x20, RZ ;  /* 0x0000002013137810 */ /* 0x000fc80007ffe0ff */
[----:B------:R-:W-:Y:S02]  /*08e0*/  ISETP.GE.AND P0, PT, R19, R18, PT ;  /* 0x000000121300720c */ /* 0x000fe40003f06270 */
[C---:B------:R-:W-:Y:S02]  /*08f0*/  LEA R20, R9.reuse, R20, 0x5 ;  /* 0x0000001409147211 */ /* 0x040fe400078e28ff */
[----:B------:R-:W-:Y:S02]  /*0900*/  LEA R22, R9, R22, 0x5 ;  /* 0x0000001609167211 */ /* 0x000fe400078e28ff */
[----:B------:R-:W-:Y:S01]  /*0910*/  IADD3 R8, PT, PT, R8, 0x20, RZ ;  /* 0x0000002008087810 */ /* 0x000fe20007ffe0ff */
[----:B---3--:R-:W-:Y:S04]  /*0920*/  STS [R11], R27 ;  /* 0x0000001b0b007388 */ /* 0x008fe80000000800 */
[----:B----4-:R-:W-:Y:S01]  /*0930*/  STS [R2], R29 ;  /* 0x0000001d02007388 */ /* 0x010fe20000000800 */
[----:B------:R-:W-:Y:S06]  /*0940*/  BAR.SYNC.DEFER_BLOCKING 0x0 ;  /* 0x0000000000007b1d */ /* 0x000fec0000010000 */
[----:B------:R-:W-:Y:S04]  /*0950*/  LDS R23, [R10] ;  /* 0x000000000a177984 */ /* 0x000fe80000000800 */
[----:B------:R-:W0:Y:S04]  /*0960*/  LDS.128 R12, [R17] ;  /* 0x00000000110c7984 */ /* 0x000e280000000c00 */
[----:B------:R-:W1:Y:S04]  /*0970*/  LDS R5, [R10+0x40] ;  /* 0x000040000a057984 */ /* 0x000e680000000800 */
[----:B------:R-:W2:Y:S04]  /*0980*/  LDS R21, [R10+0x80] ;  /* 0x000080000a157984 */ /* 0x000ea80000000800 */
[----:B------:R-:W-:Y:S01]  /*0990*/  LDS R26, [R10+0x140] ;  /* 0x000140000a1a7984 */ /* 0x000fe20000000800 */
[----:B0-----:R-:W-:-:S03]  /*09a0*/  FFMA R4, R12, R23, R7 ;  /* 0x000000170c047223 */ /* 0x001fc60000000007 */
[----:B------:R-:W0:Y:S01]  /*09b0*/  LDS R12, [R10+0xc0] ;  /* 0x0000c0000a0c7984 */ /* 0x000e220000000800 */
[----:B-1----:R-:W-:-:S03]  /*09c0*/  FFMA R28, R5, R13, R4 ;  /* 0x0000000d051c7223 */ /* 0x002fc60000000004 */
[----:B------:R-:W-:Y:S04]  /*09d0*/  LDS R23, [R10+0x100] ;  /* 0x000100000a177984 */ /* 0x000fe80000000800 */
[----:B------:R-:W1:Y:S01]  /*09e0*/  LDS.128 R4, [R17+0x10] ;  /* 0x0000100011047984 */ /* 0x000e620000000c00 */
[----:B--2---:R-:W-:-:S03]  /*09f0*/  FFMA R13, R21, R14, R28 ;  /* 0x0000000e150d7223 */ /* 0x004fc6000000001c */
[----:B------:R-:W2:Y:S01]  /*0a00*/  LDS R21, [R10+0x180] ;  /* 0x000180000a157984 */ /* 0x000ea20000000800 */
[----:B0-----:R-:W-:-:S04]  /*0a10*/  FFMA R13, R12, R15, R13 ;  /* 0x0000000f0c0d7223 */ /* 0x001fc8000000000d */
[----:B-1----:R-:W-:Y:S02]  /*0a20*/  FFMA R13, R4, R23, R13 ;  /* 0x00000017040d7223 */ /* 0x002fe4000000000d */
[----:B------:R-:W0:Y:S02]  /*0a30*/  LDS R4, [R10+0x1c0] ;  /* 0x0001c0000a047984 */ /* 0x000e240000000800 */
[----:B------:R-:W-:Y:S02]  /*0a40*/  FFMA R28, R26, R5, R13 ;  /* 0x000000051a1c7223 */ /* 0x000fe4000000000d */
[----:B------:R-:W-:Y:S04]  /*0a50*/  LDS R23, [R10+0x200] ;  /* 0x000200000a177984 */ /* 0x000fe80000000800 */
[----:B------:R-:W1:Y:S04]  /*0a60*/  LDS.128 R12, [R17+0x20] ;  /* 0x00002000110c7984 */ /* 0x000e680000000c00 */
[----:B------:R-:W3:Y:S01]  /*0a70*/  LDS R26, [R10+0x240] ;  /* 0x000240000a1a7984 */ /* 0x000ee20000000800 */
[----:B--2---:R-:W-:-:S03]  /*0a80*/  FFMA R5, R21, R6, R28 ;  /* 0x0000000615057223 */ /* 0x004fc6000000001c */
[----:B------:R-:W2:Y:S01]  /*0a90*/  LDS R21, [R10+0x280] ;  /* 0x000280000a157984 */ /* 0x000ea20000000800 */
[----:B0-----:R-:W-:-:S04]  /*0aa0*/  FFMA R5, R4, R7, R5 ;  /* 0x0000000704057223 */ /* 0x001fc80000000005 */
[----:B-1----:R-:W-:Y:S02]  /*0ab0*/  FFMA R5, R12, R23, R5 ;  /* 0x000000170c057223 */ /* 0x002fe40000000005 */
[----:B------:R-:W0:Y:S02]  /*0ac0*/  LDS R12, [R10+0x2c0] ;  /* 0x0002c0000a0c7984 */ /* 0x000e240000000800 */
[----:B---3--:R-:W-:Y:S02]  /*0ad0*/  FFMA R26, R26, R13, R5 ;  /* 0x0000000d1a1a7223 */ /* 0x008fe40000000005 */
[----:B------:R-:W-:Y:S04]  /*0ae0*/  LDS R13, [R10+0x300] ;  /* 0x000300000a0d7984 */ /* 0x000fe80000000800 */
[----:B------:R-:W1:Y:S01]  /*0af0*/  LDS.128 R4, [R17+0x30] ;  /* 0x0000300011047984 */ /* 0x000e620000000c00 */
[----:B--2---:R-:W-:-:S03]  /*0b00*/  FFMA R21, R21, R14, R26 ;  /* 0x0000000e15157223 */ /* 0x004fc6000000001a */
[----:B------:R-:W2:Y:S04]  /*0b10*/  LDS R23, [R10+0x340] ;  /* 0x000340000a177984 */ /* 0x000ea80000000800 */
[----:B------:R-:W3:Y:S04]  /*0b20*/  LDS R26, [R10+0x380] ;  /* 0x000380000a1a7984 */ /* 0x000ee80000000800 */
[----:B------:R-:W4:Y:S01]  /*0b30*/  LDS R14, [R10+0x3c0] ;  /* 0x0003c0000a0e7984 */ /* 0x000f220000000800 */
[----:B0-----:R-:W-:-:S04]  /*0b40*/  FFMA R15, R12, R15, R21 ;  /* 0x0000000f0c0f7223 */ /* 0x001fc80000000015 */
[----:B-1----:R-:W-:-:S04]  /*0b50*/  FFMA R4, R4, R13, R15 ;  /* 0x0000000d04047223 */ /* 0x002fc8000000000f */
[----:B--2---:R-:W-:-:S04]  /*0b60*/  FFMA R5, R23, R5, R4 ;  /* 0x0000000517057223 */ /* 0x004fc80000000004 */
[----:B---3--:R-:W-:-:S04]  /*0b70*/  FFMA R5, R26, R6, R5 ;  /* 0x000000061a057223 */ /* 0x008fc80000000005 */
[----:B----4-:R-:W-:Y:S01]  /*0b80*/  FFMA R7, R14, R7, R5 ;  /* 0x000000070e077223 */ /* 0x010fe20000000005 */
[----:B------:R-:W-:Y:S06]  /*0b90*/  BAR.SYNC.DEFER_BLOCKING 0x0 ;  /* 0x0000000000007b1d */ /* 0x000fec0000010000 */
[----:B------:R-:W-:Y:S05]  /*0ba0*/  @!P0 BRA `(.L_x_20) ;  /* 0xfffffff800888947 */ /* 0x000fea000383ffff */
.L_x_18:
[----:B------:R-:W0:Y:S01]  /*0bb0*/  LDC.64 R4, c[0x0][0x380] ;  /* 0x0000e000ff047b82 */ /* 0x000e220000000a00 */
[----:B------:R-:W-:-:S05]  /*0bc0*/  IADD3 R0, PT, PT, R0, UR4, RZ ;  /* 0x0000000400007c10 */ /* 0x000fca000fffe0ff */
[----:B------:R-:W-:-:S04]  /*0bd0*/  IMAD R3, R3, R9, R0 ;  /* 0x0000000903037224 */ /* 0x000fc800078e0200 */
[----:B------:R-:W-:-:S04]  /*0be0*/  IMAD R3, R16, UR10, R3 ;  /* 0x0000000a10037c24 */ /* 0x000fc8000f8e0203 */
[----:B0-----:R-:W-:-:S05]  /*0bf0*/  IMAD.WIDE R2, R3, 0x4, R4 ;  /* 0x0000000403027825 */ /* 0x001fca00078e0204 */
[----:B------:R-:W-:Y:S01]  /*0c00*/  STG.E desc[UR8][R2.64], R7 ;  /* 0x0000000702007986 */ /* 0x000fe2000c101908 */
[----:B------:R-:W-:Y:S05]  /*0c10*/  EXIT ;  /* 0x000000000000794d */ /* 0x000fea0003800000 */
.L_x_21:
        /* <DEDUP_REMOVED lines=14> */
.L_x_85:


//--------------------- .text.gpuVADD             --------------------------
	.section	.text.gpuVADD,"ax",@progbits
	.align	128
        .global         gpuVADD
        .type           gpuVADD,@function
        .size           gpuVADD,(.L_x_86 - gpuVADD)
        .other          gpuVADD,@"STO_CUDA_ENTRY STV_DEFAULT"
gpuVADD:
.text.gpuVADD:
        /* <DEDUP_REMOVED lines=13> */
[----:B------:R-:W1:Y:S01]  /*00d0*/  LDCU.64 UR4, c[0x0][0x358] ;  /* 0x00006b00ff0477ac */ /* 0x000e620008000a00 */
[----:B------:R-:W-:Y:S01]  /*00e0*/  ISETP.NE.U32.AND P2, PT, R0, RZ, PT ;  /* 0x000000ff0000720c */ /* 0x000fe20003f45070 */
[----:B------:R-:W-:Y:S01]  /*00f0*/  BSSY.RECONVERGENT B0, `(.L_x_22) ;  /* 0x0000028000007945 */ /* 0x000fe20003800200 */
[C---:B------:R-:W-:Y:S02]  /*0100*/  ISETP.GE.AND P0, PT, R2.reuse, UR6, PT ;  /* 0x0000000602007c0c */ /* 0x040fe4000bf06270 */
[----:B------:R-:W-:Y:S02]  /*0110*/  VIMNMX R7, PT, PT, R2, UR6, !PT ;  /* 0x0000000602077c48 */ /* 0x000fe4000ffe0100 */
[----:B------:R-:W-:-:S04]  /*0120*/  SEL R6, RZ, 0x1, P0 ;  /* 0x00000001ff067807 */ /* 0x000fc80000000000 */
[----:B------:R-:W-:Y:S01]  /*0130*/  IADD3 R7, PT, PT, R7, -R2, -R6 ;  /* 0x8000000207077210 */ /* 0x000fe20007ffe806 */
[----:B0-----:R-:W0:Y:S02]  /*0140*/  MUFU.RCP R8, R8 ;  /* 0x0000000800087308 */ /* 0x001e240000001000 */
[----:B0-----:R-:W-:-:S06]  /*0150*/  IADD3 R4, PT, PT, R8, 0xffffffe, RZ ;  /* 0x0ffffffe08047810 */ /* 0x001fcc0007ffe0ff */
[----:B------:R0:W2:Y:S02]  /*0160*/  F2I.FTZ.U32.TRUNC.NTZ R5, R4 ;  /* 0x0000000400057305 */ /* 0x0000a4000021f000 */
[----:B0-----:R-:W-:Y:S02]  /*0170*/  HFMA2 R4, -RZ, RZ, 0, 0 ;  /* 0x00000000ff047431 */ /* 0x001fe400000001ff */
[----:B--2---:R-:W-:-:S04]  /*0180*/  IMAD R9, R9, R5, RZ ;  /* 0x0000000509097224 */ /* 0x004fc800078e02ff */
[----:B------:R-:W-:-:S06]  /*0190*/  IMAD.HI.U32 R8, R5, R9, R4 ;  /* 0x0000000905087227 */ /* 0x000fcc00078e0004 */
[----:B------:R-:W-:-:S05]  /*01a0*/  IMAD.HI.U32 R5, R8, R7, RZ ;  /* 0x0000000708057227 */ /* 0x000fca00078e00ff */
[----:B------:R-:W-:-:S05]  /*01b0*/  IADD3 R2, PT, PT, -R5, RZ, RZ ;  /* 0x000000ff05027210 */ /* 0x000fca0007ffe1ff */
[----:B------:R-:W-:-:S05]  /*01c0*/  IMAD R7, R0, R2, R7 ;  /* 0x0000000200077224 */ /* 0x000fca00078e0207 */
[----:B------:R-:W-:-:S13]  /*01d0*/  ISETP.GE.U32.AND P0, PT, R7, R0, PT ;  /* 0x000000000700720c */ /* 0x000fda0003f06070 */
[----:B------:R-:W-:Y:S01]  /*01e0*/  @P0 IMAD.IADD R7, R7, 0x1, -R0 ;  /* 0x0000000107070824 */ /* 0x000fe200078e0a00 */
[----:B------:R-:W-:-:S04]  /*01f0*/  @P0 IADD3 R5, PT, PT, R5, 0x1, RZ ;  /* 0x0000000105050810 */ /* 0x000fc80007ffe0ff */
[----:B------:R-:W-:-:S13]  /*0200*/  ISETP.GE.U32.AND P1, PT, R7, R0, PT ;  /* 0x000000000700720c */ /* 0x000fda0003f26070 */
[----:B------:R-:W-:Y:S02]  /*0210*/  @P1 IADD3 R5, PT, PT, R5, 0x1, RZ ;  /* 0x0000000105051810 */ /* 0x000fe40007ffe0ff */
[----:B------:R-:W-:-:S05]  /*0220*/  @!P2 LOP3.LUT R5, RZ, R0, RZ, 0x33, !PT ;  /* 0x00000000ff05a212 */ /* 0x000fca00078e33ff */
[----:B------:R-:W-:-:S05]  /*0230*/  IMAD.IADD R2, R6, 0x1, R5 ;  /* 0x0000000106027824 */ /* 0x000fca00078e0205 */
[C---:B------:R-:W-:Y:S02]  /*0240*/  LOP3.LUT R4, R2.reuse, 0x3, RZ, 0xc0, !PT ;  /* 0x0000000302047812 */ /* 0x040fe400078ec0ff */
[----:B------:R-:W-:Y:S02]  /*0250*/  ISETP.GE.U32.AND P1, PT, R2, 0x3, PT ;  /* 0x000000030200780c */ /* 0x000fe40003f26070 */
[----:B------:R-:W-:-:S13]  /*0260*/  ISETP.NE.AND P0, PT, R4, 0x3, PT ;  /* 0x000000030400780c */ /* 0x000fda0003f05270 */
[----:B-1----:R-:W-:Y:S05]  /*0270*/  @!P0 BRA `(.L_x_23) ;  /* 0x00000000003c8947 */ /* 0x002fea0003800000 */
[----:B------:R-:W0:Y:S01]  /*0280*/  LDC.64 R8, c[0x0][0x380] ;  /* 0x0000e000ff087b82 */ /* 0x000e220000000a00 */
[----:B------:R-:W-:-:S04]  /*0290*/  IADD3 R2, PT, PT, R2, 0x1, RZ ;  /* 0x0000000102027810 */ /* 0x000fc80007ffe0ff */
[----:B------:R-:W-:-:S03]  /*02a0*/  LOP3.LUT R2, R2, 0x3, RZ, 0xc0, !PT ;  /* 0x0000000302027812 */ /* 0x000fc600078ec0ff */
[----:B------:R-:W1:Y:S01]  /*02b0*/  LDC.64 R10, c[0x0][0x388] ;  /* 0x0000e200ff0a7b82 */ /* 0x000e620000000a00 */
[----:B------:R-:W-:-:S07]  /*02c0*/  IADD3 R2, PT, PT, -R2, RZ, RZ ;  /* 0x000000ff02027210 */ /* 0x000fce0007ffe1ff */
.L_x_24:
[----:B0-----:R-:W-:-:S04]  /*02d0*/  IMAD.WIDE R4, R3, 0x4, R8 ;  /* 0x0000000403047825 */ /* 0x001fc800078e0208 */
[----:B-12---:R-:W-:Y:S02]  /*02e0*/  IMAD.WIDE R6, R3, 0x4, R10 ;  /* 0x0000000403067825 */ /* 0x006fe400078e020a */
[----:B------:R-:W2:Y:S04]  /*02f0*/  LDG.E R5, desc[UR4][R4.64] ;  /* 0x0000000404057981 */ /* 0x000ea8000c1e1900 */
[----:B------:R-:W2:Y:S01]  /*0300*/  LDG.E R12, desc[UR4][R6.64] ;  /* 0x00000004060c7981 */ /* 0x000ea2000c1e1900 */
[----:B------:R-:W-:Y:S01]  /*0310*/  VIADD R2, R2, 0x1 ;  /* 0x0000000102027836 */ /* 0x000fe20000000000 */
[----:B------:R-:W-:-:S04]  /*0320*/  IADD3 R3, PT, PT, R0, R3, RZ ;  /* 0x0000000300037210 */ /* 0x000fc80007ffe0ff */
[----:B------:R-:W-:Y:S01]  /*0330*/  ISETP.NE.AND P0, PT, R2, RZ, PT ;  /* 0x000000ff0200720c */ /* 0x000fe20003f05270 */
[----:B--2---:R-:W-:-:S05]  /*0340*/  FADD R13, R12, R5 ;  /* 0x000000050c0d7221 */ /* 0x004fca0000000000 */
[----:B------:R2:W-:Y:S07]  /*0350*/  STG.E desc[UR4][R6.64], R13 ;  /* 0x0000000d06007986 */ /* 0x0005ee000c101904 */
[----:B------:R-:W-:Y:S05]  /*0360*/  @P0 BRA `(.L_x_24) ;  /* 0xfffffffc00d80947 */ /* 0x000fea000383ffff */
.L_x_23:
[----:B------:R-:W-:Y:S05]  /*0370*/  BSYNC.RECONVERGENT B0 ;  /* 0x0000000000007941 */ /* 0x000fea0003800200 */
.L_x_22:
[----:B------:R-:W-:Y:S05]  /*0380*/  @!P1 EXIT ;  /* 0x000000000000994d */ /* 0x000fea0003800000 */
.L_x_25:
[----:B-1----:R-:W0:Y:S08]  /*0390*/  LDC.64 R4, c[0x0][0x388] ;  /* 0x0000e200ff047b82 */ /* 0x002e300000000a00 */
[----:B--2---:R-:W1:Y:S01]  /*03a0*/  LDC.64 R6, c[0x0][0x380] ;  /* 0x0000e000ff067b82 */ /* 0x004e620000000a00 */
[----:B0-----:R-:W-:-:S05]  /*03b0*/  IMAD.WIDE R12, R3, 0x4, R4 ;  /* 0x00000004030c7825 */ /* 0x001fca00078e0204 */
[----:B------:R-:W2:Y:S01]  /*03c0*/  LDG.E R2, desc[UR4][R12.64] ;  /* 0x000000040c027981 */ /* 0x000ea2000c1e1900 */
[----:B-1----:R-:W-:-:S05]  /*03d0*/  IMAD.WIDE R14, R3, 0x4, R6 ;  /* 0x00000004030e7825 */ /* 0x002fca00078e0206 */
[----:B------:R-:W2:Y:S01]  /*03e0*/  LDG.E R5, desc[UR4][R14.64] ;  /* 0x000000040e057981 */ /* 0x000ea2000c1e1900 */
[----:B------:R-:W-:-:S04]  /*03f0*/  IMAD.WIDE R6, R0, 0x4, R14 ;  /* 0x0000000400067825 */ /* 0x000fc800078e020e */
[----:B--2---:R-:W-:Y:S01]  /*0400*/  FADD R17, R2, R5 ;  /* 0x0000000502117221 */ /* 0x004fe20000000000 */
[----:B------:R-:W-:-:S04]  /*0410*/  IMAD.WIDE R4, R0, 0x4, R12 ;  /* 0x0000000400047825 */ /* 0x000fc800078e020c */
[----:B------:R0:W-:Y:S04]  /*0420*/  STG.E desc[UR4][R12.64], R17 ;  /* 0x000000110c007986 */ /* 0x0001e8000c101904 */
[----:B------:R-:W2:Y:S04]  /*0430*/  LDG.E R2, desc[UR4][R4.64] ;  /* 0x0000000404027981 */ /* 0x000ea8000c1e1900 */
[----:B------:R-:W2:Y:S01]  /*0440*/  LDG.E R9, desc[UR4][R6.64] ;  /* 0x0000000406097981 */ /* 0x000ea2000c1e1900 */
[----:B------:R-:W-:-:S04]  /*0450*/  IMAD.WIDE R10, R0, 0x4, R6 ;  /* 0x00000004000a7825 */ /* 0x000fc800078e0206 */
[----:B--2---:R-:W-:Y:S01]  /*0460*/  FADD R19, R2, R9 ;  /* 0x0000000902137221 */ /* 0x004fe20000000000 */
[----:B------:R-:W-:-:S04]  /*0470*/  IMAD.WIDE R8, R0, 0x4, R4 ;  /* 0x0000000400087825 */ /* 0x000fc800078e0204 */
[----:B------:R1:W-:Y:S04]  /*0480*/  STG.E desc[UR4][R4.64], R19 ;  /* 0x0000001304007986 */ /* 0x0003e8000c101904 */
[----:B------:R-:W2:Y:S04]  /*0490*/  LDG.E R2, desc[UR4][R8.64] ;  /* 0x0000000408027981 */ /* 0x000ea8000c1e1900 */
[----:B------:R-:W2:Y:S01]  /*04a0*/  LDG.E R15, desc[UR4][R10.64] ;  /* 0x000000040a0f7981 */ /* 0x000ea2000c1e1900 */
[----:B0-----:R-:W-:-:S04]  /*04b0*/  IMAD.WIDE R12, R0, 0x4, R8 ;  /* 0x00000004000c7825 */ /* 0x001fc800078e0208 */
[----:B--2---:R-:W-:Y:S01]  /*04c0*/  FADD R21, R2, R15 ;  /* 0x0000000f02157221 */ /* 0x004fe20000000000 */
[----:B------:R-:W-:-:S04]  /*04d0*/  IMAD.WIDE R14, R0, 0x4, R10 ;  /* 0x00000004000e7825 */ /* 0x000fc800078e020a */
[----:B------:R1:W-:Y:S04]  /*04e0*/  STG.E desc[UR4][R8.64], R21 ;  /* 0x0000001508007986 */ /* 0x0003e8000c101904 */
[----:B------:R-:W2:Y:S04]  /*04f0*/  LDG.E R15, desc[UR4][R14.64] ;  /* 0x000000040e0f7981 */ /* 0x000ea8000c1e1900 */
[----:B------:R-:W2:Y:S01]  /*0500*/  LDG.E R2, desc[UR4][R12.64] ;  /* 0x000000040c027981 */ /* 0x000ea2000c1e1900 */
[----:B------:R-:W-:-:S04]  /*0510*/  LEA R3, R0, R3, 0x2 ;  /* 0x0000000300037211 */ /* 0x000fc800078e10ff */
[----:B------:R-:W-:Y:S01]  /*0520*/  ISETP.GE.AND P0, PT, R3, UR6, PT ;  /* 0x0000000603007c0c */ /* 0x000fe2000bf06270 */
[----:B--2---:R-:W-:-:S05]  /*0530*/  FADD R7, R2, R15 ;  /* 0x0000000f02077221 */ /* 0x004fca0000000000 */
[----:B------:R1:W-:Y:S07]  /*0540*/  STG.E desc[UR4][R12.64], R7 ;  /* 0x000000070c007986 */ /* 0x0003ee000c101904 */
[----:B------:R-:W-:Y:S05]  /*0550*/  @!P0 BRA `(.L_x_25) ;  /* 0xfffffffc008c8947 */ /* 0x000fea000383ffff */
[----:B------:R-:W-:Y:S05]  /*0560*/  EXIT ;  /* 0x000000000000794d */ /* 0x000fea0003800000 */
.L_x_26:
        /* <DEDUP_REMOVED lines=9> */
.L_x_86:


//--------------------- .text.gpuSAXPY            --------------------------
	.section	.text.gpuSAXPY,"ax",@progbits
	.align	128
        .global         gpuSAXPY
        .type           gpuSAXPY,@function
        .size           gpuSAXPY,(.L_x_87 - gpuSAXPY)
        .other          gpuSAXPY,@"STO_CUDA_ENTRY STV_DEFAULT"
gpuSAXPY:
.text.gpuSAXPY:
        /* <DEDUP_REMOVED lines=41> */
[----:B-123--:R-:W-:Y:S05]  /*0290*/  @!P0 BRA `(.L_x_28) ;  /* 0x00000000003c8947 */ /* 0x00efea0003800000 */
[----:B------:R-:W0:Y:S01]  /*02a0*/  LDC.64 R8, c[0x0][0x388] ;  /* 0x0000e200ff087b82 */ /* 0x000e220000000a00 */
[----:B------:R-:W-:-:S04]  /*02b0*/  IADD3 R2, PT, PT, R2, 0x1, RZ ;  /* 0x0000000102027810 */ /* 0x000fc80007ffe0ff */
[----:B------:R-:W-:-:S03]  /*02c0*/  LOP3.LUT R2, R2, 0x3, RZ, 0xc0, !PT ;  /* 0x0000000302027812 */ /* 0x000fc600078ec0ff */
[----:B------:R-:W1:Y:S01]  /*02d0*/  LDC.64 R10, c[0x0][0x390] ;  /* 0x0000e400ff0a7b82 */ /* 0x000e620000000a00 */
[----:B------:R-:W-:-:S07]  /*02e0*/  IADD3 R2, PT, PT, -R2, RZ, RZ ;  /* 0x000000ff02027210 */ /* 0x000fce0007ffe1ff */
.L_x_29:
[----:B0-----:R-:W-:-:S04]  /*02f0*/  IMAD.WIDE R4, R3, 0x4, R8 ;  /* 0x0000000403047825 */ /* 0x001fc800078e0208 */
[----:B-12---:R-:W-:Y:S02]  /*0300*/  IMAD.WIDE R6, R3, 0x4, R10 ;  /* 0x0000000403067825 */ /* 0x006fe400078e020a */
[----:B------:R-:W2:Y:S04]  /*0310*/  LDG.E R5, desc[UR4][R4.64] ;  /* 0x0000000404057981 */ /* 0x000ea8000c1e1900 */
[----:B------:R-:W2:Y:S01]  /*0320*/  LDG.E R12, desc[UR4][R6.64] ;  /* 0x00000004060c7981 */ /* 0x000ea2000c1e1900 */
[----:B------:R-:W-:Y:S01]  /*0330*/  VIADD R2, R2, 0x1 ;  /* 0x0000000102027836 */ /* 0x000fe20000000000 */
[----:B------:R-:W-:-:S04]  /*0340*/  IADD3 R3, PT, PT, R0, R3, RZ ;  /* 0x0000000300037210 */ /* 0x000fc80007ffe0ff */
[----:B------:R-:W-:Y:S01]  /*0350*/  ISETP.NE.AND P0, PT, R2, RZ, PT ;  /* 0x000000ff0200720c */ /* 0x000fe20003f05270 */
[----:B--2---:R-:W-:-:S05]  /*0360*/  FFMA R13, R5, UR7, R12 ;  /* 0x00000007050d7c23 */ /* 0x004fca000800000c */
[----:B------:R2:W-:Y:S07]  /*0370*/  STG.E desc[UR4][R6.64], R13 ;  /* 0x0000000d06007986 */ /* 0x0005ee000c101904 */
[----:B------:R-:W-:Y:S05]  /*0380*/  @P0 BRA `(.L_x_29) ;  /* 0xfffffffc00d80947 */ /* 0x000fea000383ffff */
.L_x_28:
[----:B------:R-:W-:Y:S05]  /*0390*/  BSYNC.RECONVERGENT B0 ;  /* 0x0000000000007941 */ /* 0x000fea0003800200 */
.L_x_27:
[----:B------:R-:W-:Y:S05]  /*03a0*/  @!P1 EXIT ;  /* 0x000000000000994d */ /* 0x000fea0003800000 */
.L_x_30:
[----:B-1----:R-:W0:Y:S08]  /*03b0*/  LDC.64 R4, c[0x0][0x390] ;  /* 0x0000e400ff047b82 */ /* 0x002e300000000a00 */
[----:B--2---:R-:W1:Y:S01]  /*03c0*/  LDC.64 R6, c[0x0][0x388] ;  /* 0x0000e200ff067b82 */ /* 0x004e620000000a00 */
[----:B0-----:R-:W-:-:S05]  /*03d0*/  IMAD.WIDE R12, R3, 0x4, R4 ;  /* 0x00000004030c7825 */ /* 0x001fca00078e0204 */
[----:B------:R-:W2:Y:S01]  /*03e0*/  LDG.E R2, desc[UR4][R12.64] ;  /* 0x000000040c027981 */ /* 0x000ea2000c1e1900 */
[----:B-1----:R-:W-:-:S05]  /*03f0*/  IMAD.WIDE R14, R3, 0x4, R6 ;  /* 0x00000004030e7825 */ /* 0x002fca00078e0206 */
[----:B------:R-:W2:Y:S01]  /*0400*/  LDG.E R5, desc[UR4][R14.64] ;  /* 0x000000040e057981 */ /* 0x000ea2000c1e1900 */
[----:B------:R-:W-:-:S04]  /*0410*/  IMAD.WIDE R6, R0, 0x4, R14 ;  /* 0x0000000400067825 */ /* 0x000fc800078e020e */
[----:B--2---:R-:W-:Y:S01]  /*0420*/  FFMA R17, R5, UR8, R2 ;  /* 0x0000000805117c23 */ /* 0x004fe20008000002 */
[----:B------:R-:W-:-:S04]  /*0430*/  IMAD.WIDE R4, R0, 0x4, R12 ;  /* 0x0000000400047825 */ /* 0x000fc800078e020c */
[----:B------:R0:W-:Y:S04]  /*0440*/  STG.E desc[UR4][R12.64], R17 ;  /* 0x000000110c007986 */ /* 0x0001e8000c101904 */
[----:B------:R-:W2:Y:S04]  /*0450*/  LDG.E R2, desc[UR4][R4.64] ;  /* 0x0000000404027981 */ /* 0x000ea8000c1e1900 */
[----:B------:R-:W2:Y:S01]  /*0460*/  LDG.E R9, desc[UR4][R6.64] ;  /* 0x0000000406097981 */ /* 0x000ea2000c1e1900 */
[----:B------:R-:W-:-:S04]  /*0470*/  IMAD.WIDE R10, R0, 0x4, R6 ;  /* 0x00000004000a7825 */ /* 0x000fc800078e0206 */
[----:B--2---:R-:W-:Y:S01]  /*0480*/  FFMA R19, R9, UR8, R2 ;  /* 0x0000000809137c23 */ /* 0x004fe20008000002 */
[----:B------:R-:W-:-:S04]  /*0490*/  IMAD.WIDE R8, R0, 0x4, R4 ;  /* 0x0000000400087825 */ /* 0x000fc800078e0204 */
[----:B------:R1:W-:Y:S04]  /*04a0*/  STG.E desc[UR4][R4.64], R19 ;  /* 0x0000001304007986 */ /* 0x0003e8000c101904 */
[----:B------:R-:W2:Y:S04]  /*04b0*/  LDG.E R2, desc[UR4][R8.64] ;  /* 0x0000000408027981 */ /* 0x000ea8000c1e1900 */
[----:B------:R-:W2:Y:S01]  /*04c0*/  LDG.E R15, desc[UR4][R10.64] ;  /* 0x000000040a0f7981 */ /* 0x000ea2000c1e1900 */
[----:B0-----:R-:W-:-:S04]  /*04d0*/  IMAD.WIDE R12, R0, 0x4, R8 ;  /* 0x00000004000c7825 */ /* 0x001fc800078e0208 */
[----:B--2---:R-:W-:Y:S01]  /*04e0*/  FFMA R21, R15, UR8, R2 ;  /* 0x000000080f157c23 */ /* 0x004fe20008000002 */
[----:B------:R-:W-:-:S04]  /*04f0*/  IMAD.WIDE R14, R0, 0x4, R10 ;  /* 0x00000004000e7825 */ /* 0x000fc800078e020a */
[----:B------:R1:W-:Y:S04]  /*0500*/  STG.E desc[UR4][R8.64], R21 ;  /* 0x0000001508007986 */ /* 0x0003e8000c101904 */
[----:B------:R-:W2:Y:S04]  /*0510*/  LDG.E R15, desc[UR4][R14.64] ;  /* 0x000000040e0f7981 */ /* 0x000ea8000c1e1900 */
[----:B------:R-:W2:Y:S01]  /*0520*/  LDG.E R2, desc[UR4][R12.64] ;  /* 0x000000040c027981 */ /* 0x000ea2000c1e1900 */
[----:B------:R-:W-:-:S04]  /*0530*/  LEA R3, R0, R3, 0x2 ;  /* 0x0000000300037211 */ /* 0x000fc800078e10ff */
[----:B------:R-:W-:Y:S01]  /*0540*/  ISETP.GE.AND P0, PT, R3, UR6, PT ;  /* 0x0000000603007c0c */ /* 0x000fe2000bf06270 */
[----:B--2---:R-:W-:-:S05]  /*0550*/  FFMA R7, R15, UR8, R2 ;  /* 0x000000080f077c23 */ /* 0x004fca0008000002 */
[----:B------:R1:W-:Y:S07]  /*0560*/  STG.E desc[UR4][R12.64], R7 ;  /* 0x000000070c007986 */ /* 0x0003ee000c101904 */
[----:B------:R-:W-:Y:S05]  /*0570*/  @!P0 BRA `(.L_x_30) ;  /* 0xfffffffc008c8947 */ /* 0x000fea000383ffff */
[----:B------:R-:W-:Y:S05]  /*0580*/  EXIT ;  /* 0x000000000000794d */ /* 0x000fea0003800000 */
.L_x_31:
        /* <DEDUP_REMOVED lines=15> */
.L_x_87:


//--------------------- .text.gpuPOLY40           --------------------------
	.section	.text.gpuPOLY40,"ax",@progbits
	.align	128
        .global         gpuPOLY40
        .type           gpuPOLY40,@function
        .size           gpuPOLY40,(.L_x_88 - gpuPOLY40)
        .other          gpuPOLY40,@"STO_CUDA_ENTRY STV_DEFAULT"
gpuPOLY40:
.text.gpuPOLY40:
        /* <DEDUP_REMOVED lines=8> */
[----:B------:R-:W0:Y:S01]  /*0080*/  LDC.64 R2, c[0x0][0x380] ;  /* 0x0000e000ff027b82 */ /* 0x000e220000000a00 */
[----:B------:R-:W1:Y:S01]  /*0090*/  LDCU UR5, c[0x0][0x370] ;  /* 0x00006e00ff0577ac */ /* 0x000e620008000800 */
[----:B------:R-:W2:Y:S06]  /*00a0*/  LDCU.64 UR6, c[0x0][0x358] ;  /* 0x00006b00ff0677ac */ /* 0x000eac0008000a00 */
[----:B------:R-:W3:Y:S01]  /*00b0*/  LDC.64 R4, c[0x0][0x388] ;  /* 0x0000e200ff047b82 */ /* 0x000ee20000000a00 */
[----:B-1----:R-:W-:-:S12]  /*00c0*/  UIMAD UR4, UR4, UR5, URZ ;  /* 0x00000005040472a4 */ /* 0x002fd8000f8e02ff */
.L_x_32:
[----:B01----:R-:W-:-:S05]  /*00d0*/  IMAD.WIDE R8, R7, 0x4, R2 ;  /* 0x0000000407087825 */ /* 0x003fca00078e0202 */
[----:B--2---:R3:W2:Y:S02]  /*00e0*/  LDG.E R0, desc[UR6][R8.64] ;  /* 0x0000000608007981 */ /* 0x0046a4000c1e1900 */
[C---:B---3--:R-:W-:Y:S01]  /*00f0*/  IMAD.WIDE R8, R7.reuse, 0x4, R4 ;  /* 0x0000000407087825 */ /* 0x048fe200078e0204 */
[----:B------:R-:W-:-:S04]  /*0100*/  IADD3 R7, PT, PT, R7, UR4, RZ ;  /* 0x0000000407077c10 */ /* 0x000fc8000fffe0ff */
[----:B------:R-:W-:Y:S01]  /*0110*/  ISETP.GE.AND P0, PT, R7, UR8, PT ;  /* 0x0000000807007c0c */ /* 0x000fe2000bf06270 */
[----:B--2---:R-:W-:-:S04]  /*0120*/  FADD R11, R0, 2 ;  /* 0x40000000000b7421 */ /* 0x004fc80000000000 */
[----:B------:R-:W-:-:S04]  /*0130*/  FFMA R11, R0, R11, 3 ;  /* 0x40400000000b7423 */ /* 0x000fc8000000000b */
        /* <DEDUP_REMOVED lines=29> */
[----:B------:R-:W-:-:S05]  /*0310*/  FFMA R11, R0, R11, 5 ;  /* 0x40a00000000b7423 */ /* 0x000fca000000000b */
[----:B------:R1:W-:Y:S01]  /*0320*/  STG.E desc[UR6][R8.64], R11 ;  /* 0x0000000b08007986 */ /* 0x0003e2000c101906 */
[----:B------:R-:W-:Y:S05]  /*0330*/  @!P0 BRA `(.L_x_32) ;  /* 0xfffffffc00648947 */ /* 0x000fea000383ffff */
[----:B------:R-:W-:Y:S05]  /*0340*/  EXIT ;  /* 0x000000000000794d */ /* 0x000fea0003800000 */
.L_x_33:
        /* <DEDUP_REMOVED lines=11> */
.L_x_88:


//--------------------- .text.gpuPOLY20           --------------------------
	.section	.text.gpuPOLY20,"ax",@progbits
	.align	128
        .global         gpuPOLY20
        .type           gpuPOLY20,@function
        .size           gpuPOLY20,(.L_x_89 - gpuPOLY20)
        .other          gpuPOLY20,@"STO_CUDA_ENTRY STV_DEFAULT"
gpuPOLY20:
.text.gpuPOLY20:
        /* <DEDUP_REMOVED lines=13> */
.L_x_34:
        /* <DEDUP_REMOVED lines=24> */
.L_x_35:
        /* <DEDUP_REMOVED lines=11> */
.L_x_89:


//--------------------- .text.gpuPOLY10           --------------------------
	.section	.text.gpuPOLY10,"ax",@progbits
	.align	128
        .global         gpuPOLY10
        .type           gpuPOLY10,@function
        .size           gpuPOLY10,(.L_x_90 - gpuPOLY10)
        .other          gpuPOLY10,@"STO_CUDA_ENTRY STV_DEFAULT"
gpuPOLY10:
.text.gpuPOLY10:
        /* <DEDUP_REMOVED lines=11> */
[----:B------:R-:W-:Y:S01]  /*00b0*/  IADD3 R4, PT, PT, R0, R7, RZ ;  /* 0x0000000700047210 */ /* 0x000fe20007ffe0ff */
[----:B------:R-:W1:Y:S01]  /*00c0*/  LDCU.64 UR4, c[0x0][0x358] ;  /* 0x00006b00ff0477ac */ /* 0x000e620008000a00 */
[----:B------:R-:W-:Y:S01]  /*00d0*/  IADD3 R9, PT, PT, RZ, -R0, RZ ;  /* 0x80000000ff097210 */ /* 0x000fe20007ffe0ff */
[----:B------:R-:W-:Y:S01]  /*00e0*/  BSSY.RECONVERGENT B0, `(.L_x_36) ;  /* 0x0000031000007945 */ /* 0x000fe20003800200 */
[C---:B------:R-:W-:Y:S02]  /*00f0*/  ISETP.GE.AND P0, PT, R4.reuse, UR6, PT ;  /* 0x0000000604007c0c */ /* 0x040fe4000bf06270 */
[----:B------:R-:W-:Y:S02]  /*0100*/  VIMNMX R5, PT, PT, R4, UR6, !PT ;  /* 0x0000000604057c48 */ /* 0x000fe4000ffe0100 */
[----:B------:R-:W-:Y:S02]  /*0110*/  SEL R6, RZ, 0x1, P0 ;  /* 0x00000001ff067807 */ /* 0x000fe40000000000 */
[----:B------:R-:W-:-:S02]  /*0120*/  ISETP.NE.U32.AND P2, PT, R0, RZ, PT ;  /* 0x000000ff0000720c */ /* 0x000fc40003f45070 */
        /* <DEDUP_REMOVED lines=9> */
[----:B------:R-:W-:Y:S02]  /*01c0*/  IMAD R5, R0, R2, R5 ;  /* 0x0000000200057224 */ /* 0x000fe400078e0205 */
[----:B------:R-:W0:Y:S03]  /*01d0*/  LDC.64 R2, c[0x0][0x388] ;  /* 0x0000e200ff027b82 */ /* 0x000e260000000a00 */
[----:B------:R-:W-:-:S13]  /*01e0*/  ISETP.GE.U32.AND P0, PT, R5, R0, PT ;  /* 0x000000000500720c */ /* 0x000fda0003f06070 */
[----:B------:R-:W-:Y:S02]  /*01f0*/  @P0 IADD3 R5, PT, PT, -R0, R5, RZ ;  /* 0x0000000500050210 */ /* 0x000fe40007ffe1ff */
[----:B------:R-:W-:Y:S02]  /*0200*/  @P0 IADD3 R9, PT, PT, R9, 0x1, RZ ;  /* 0x0000000109090810 */ /* 0x000fe40007ffe0ff */
[----:B------:R-:W-:Y:S02]  /*0210*/  ISETP.GE.U32.AND P1, PT, R5, R0, PT ;  /* 0x000000000500720c */ /* 0x000fe40003f26070 */
[----:B------:R-:W2:Y:S11]  /*0220*/  LDC.64 R4, c[0x0][0x380] ;  /* 0x0000e000ff047b82 */ /* 0x000eb60000000a00 */
[----:B------:R-:W-:-:S02]  /*0230*/  @P1 IADD3 R9, PT, PT, R9, 0x1, RZ ;  /* 0x0000000109091810 */ /* 0x000fc40007ffe0ff */
[----:B------:R-:W-:-:S04]  /*0240*/  @!P2 LOP3.LUT R9, RZ, R0, RZ, 0x33, !PT ;  /* 0x00000000ff09a212 */ /* 0x000fc800078e33ff */
[----:B------:R-:W-:-:S04]  /*0250*/  IADD3 R6, PT, PT, R6, R9, RZ ;  /* 0x0000000906067210 */ /* 0x000fc80007ffe0ff */
[C---:B------:R-:W-:Y:S02]  /*0260*/  LOP3.LUT R8, R6.reuse, 0x3, RZ, 0xc0, !PT ;  /* 0x0000000306087812 */ /* 0x040fe400078ec0ff */
[----:B------:R-:W-:Y:S02]  /*0270*/  ISETP.GE.U32.AND P1, PT, R6, 0x3, PT ;  /* 0x000000030600780c */ /* 0x000fe40003f26070 */
[----:B------:R-:W-:-:S13]  /*0280*/  ISETP.NE.AND P0, PT, R8, 0x3, PT ;  /* 0x000000030800780c */ /* 0x000fda0003f05270 */
[----:B01----:R-:W-:Y:S05]  /*0290*/  @!P0 BRA `(.L_x_37) ;  /* 0x0000000000548947 */ /* 0x003fea0003800000 */
[----:B------:R-:W0:Y:S01]  /*02a0*/  LDC.64 R8, c[0x0][0x380] ;  /* 0x0000e000ff087b82 */ /* 0x000e220000000a00 */
[----:B------:R-:W-:-:S04]  /*02b0*/  IADD3 R6, PT, PT, R6, 0x1, RZ ;  /* 0x0000000106067810 */ /* 0x000fc80007ffe0ff */
[----:B------:R-:W-:-:S03]  /*02c0*/  LOP3.LUT R6, R6, 0x3, RZ, 0xc0, !PT ;  /* 0x0000000306067812 */ /* 0x000fc600078ec0ff */
[----:B------:R-:W1:Y:S01]  /*02d0*/  LDC.64 R10, c[0x0][0x388] ;  /* 0x0000e200ff0a7b82 */ /* 0x000e620000000a00 */
[----:B------:R-:W-:-:S07]  /*02e0*/  IADD3 R6, PT, PT, -R6, RZ, RZ ;  /* 0x000000ff06067210 */ /* 0x000fce0007ffe1ff */
.L_x_38:
[----:B0-----:R-:W-:-:S06]  /*02f0*/  IMAD.WIDE R14, R7, 0x4, R8 ;  /* 0x00000004070e7825 */ /* 0x001fcc00078e0208 */
[----:B---3--:R-:W3:Y:S01]  /*0300*/  LDG.E R14, desc[UR4][R14.64] ;  /* 0x000000040e0e7981 */ /* 0x008ee2000c1e1900 */
[----:B------:R-:W-:-:S04]  /*0310*/  IADD3 R6, PT, PT, R6, 0x1, RZ ;  /* 0x0000000106067810 */ /* 0x000fc80007ffe0ff */
[----:B------:R-:W-:Y:S01]  /*0320*/  ISETP.NE.AND P0, PT, R6, RZ, PT ;  /* 0x000000ff0600720c */ /* 0x000fe20003f05270 */
[----:B---3--:R-:W-:-:S04]  /*0330*/  FADD R13, R14, 2 ;  /* 0x400000000e0d7421 */ /* 0x008fc80000000000 */
[----:B------:R-:W-:-:S04]  /*0340*/  FFMA R13, R14, R13, 3 ;  /* 0x404000000e0d7423 */ /* 0x000fc8000000000d */
[----:B------:R-:W-:-:S04]  /*0350*/  FFMA R13, R14, R13, 4 ;  /* 0x408000000e0d7423 */ /* 0x000fc8000000000d */
[----:B------:R-:W-:-:S04]  /*0360*/  FFMA R13, R14, R13, 5 ;  /* 0x40a000000e0d7423 */ /* 0x000fc8000000000d */
[----:B------:R-:W-:-:S04]  /*0370*/  FFMA R13, R14, R13, 2 ;  /* 0x400000000e0d7423 */ /* 0x000fc8000000000d */
[----:B------:R-:W-:-:S04]  /*0380*/  FFMA R13, R14, R13, 3 ;  /* 0x404000000e0d7423 */ /* 0x000fc8000000000d */
[----:B------:R-:W-:Y:S01]  /*0390*/  FFMA R17, R14, R13, 4 ;  /* 0x408000000e117423 */ /* 0x000fe2000000000d */
[----:B-1----:R-:W-:Y:S01]  /*03a0*/  IMAD.WIDE R12, R7, 0x4, R10 ;  /* 0x00000004070c7825 */ /* 0x002fe200078e020a */
[----:B------:R-:W-:-:S03]  /*03b0*/  IADD3 R7, PT, PT, R0, R7, RZ ;  /* 0x0000000700077210 */ /* 0x000fc60007ffe0ff */
[----:B------:R-:W-:-:S05]  /*03c0*/  FFMA R17, R14, R17, 5 ;  /* 0x40a000000e117423 */ /* 0x000fca0000000011 */
[----:B------:R3:W-:Y:S01]  /*03d0*/  STG.E desc[UR4][R12.64], R17 ;  /* 0x000000110c007986 */ /* 0x0007e2000c101904 */
[----:B------:R-:W-:Y:S05]  /*03e0*/  @P0 BRA `(.L_x_38) ;  /* 0xfffffffc00c00947 */ /* 0x000fea000383ffff */
.L_x_37:
[----:B------:R-:W-:Y:S05]  /*03f0*/  BSYNC.RECONVERGENT B0 ;  /* 0x0000000000007941 */ /* 0x000fea0003800200 */
.L_x_36:
[----:B------:R-:W-:Y:S05]  /*0400*/  @!P1 EXIT ;  /* 0x000000000000994d */ /* 0x000fea0003800000 */
.L_x_39:
[----:B--2---:R-:W-:-:S05]  /*0410*/  IMAD.WIDE R8, R7, 0x4, R4 ;  /* 0x0000000407087825 */ /* 0x004fca00078e0204 */
[----:B------:R-:W2:Y:S02]  /*0420*/  LDG.E R6, desc[UR4][R8.64] ;  /* 0x0000000408067981 */ /* 0x000ea4000c1e1900 */
[----:B0-2---:R-:W-:-:S04]  /*0430*/  FADD R11, R6, 2 ;  /* 0x40000000060b7421 */ /* 0x005fc80000000000 */
[----:B------:R-:W-:-:S04]  /*0440*/  FFMA R11, R6, R11, 3 ;  /* 0x40400000060b7423 */ /* 0x000fc8000000000b */
[----:B------:R-:W-:-:S04]  /*0450*/  FFMA R11, R6, R11, 4 ;  /* 0x40800000060b7423 */ /* 0x000fc8000000000b */
[----:B------:R-:W-:-:S04]  /*0460*/  FFMA R11, R6, R11, 5 ;  /* 0x40a00000060b7423 */ /* 0x000fc8000000000b */
[----:B------:R-:W-:-:S04]  /*0470*/  FFMA R11, R6, R11, 2 ;  /* 0x40000000060b7423 */ /* 0x000fc8000000000b */
[----:B------:R-:W-:-:S04]  /*0480*/  FFMA R11, R6, R11, 3 ;  /* 0x40400000060b7423 */ /* 0x000fc8000000000b */
[----:B---3--:R-:W-:Y:S01]  /*0490*/  FFMA R13, R6, R11, 4 ;  /* 0x40800000060d7423 */ /* 0x008fe2000000000b */
[----:B------:R-:W-:-:S04]  /*04a0*/  IMAD.WIDE R10, R7, 0x4, R2 ;  /* 0x00000004070a7825 */ /* 0x000fc800078e0202 */
[----:B------:R-:W-:Y:S01]  /*04b0*/  FFMA R15, R6, R13, 5 ;  /* 0x40a00000060f7423 */ /* 0x000fe2000000000d */
[----:B------:R-:W-:-:S04]  /*04c0*/  IMAD.WIDE R12, R0, 0x4, R8 ;  /* 0x00000004000c7825 */ /* 0x000fc800078e0208 */
[----:B------:R0:W-:Y:S04]  /*04d0*/  STG.E desc[UR4][R10.64], R15 ;  /* 0x0000000f0a007986 */ /* 0x0001e8000c101904 */
[----:B------:R-:W2:Y:S02]  /*04e0*/  LDG.E R6, desc[UR4][R12.64] ;  /* 0x000000040c067981 */ /* 0x000ea4000c1e1900 */
[----:B--2---:R-:W-:-:S04]  /*04f0*/  FADD R9, R6, 2 ;  /* 0x4000000006097421 */ /* 0x004fc80000000000 */
[----:B------:R-:W-:-:S04]  /*0500*/  FFMA R9, R6, R9, 3 ;  /* 0x4040000006097423 */ /* 0x000fc80000000009 */
[----:B------:R-:W-:-:S04]  /*0510*/  FFMA R9, R6, R9, 4 ;  /* 0x4080000006097423 */ /* 0x000fc80000000009 */
[----:B------:R-:W-:-:S04]  /*0520*/  FFMA R9, R6, R9, 5 ;  /* 0x40a0000006097423 */ /* 0x000fc80000000009 */
[----:B------:R-:W-:-:S04]  /*0530*/  FFMA R9, R6, R9, 2 ;  /* 0x4000000006097423 */ /* 0x000fc80000000009 */
[----:B------:R-:W-:-:S04]  /*0540*/  FFMA R9, R6, R9, 3 ;  /* 0x4040000006097423 */ /* 0x000fc80000000009 */
[----:B------:R-:W-:Y:S01]  /*0550*/  FFMA R17, R6, R9, 4 ;  /* 0x4080000006117423 */ /* 0x000fe20000000009 */
[----:B------:R-:W-:-:S04]  /*0560*/  IMAD.WIDE R8, R0, 0x4, R10 ;  /* 0x0000000400087825 */ /* 0x000fc800078e020a */
[----:B------:R-:W-:Y:S01]  /*0570*/  FFMA R17, R6, R17, 5 ;  /* 0x40a0000006117423 */ /* 0x000fe20000000011 */
[----:B0-----:R-:W-:-:S04]  /*0580*/  IMAD.WIDE R10, R0, 0x4, R12 ;  /* 0x00000004000a7825 */ /* 0x001fc800078e020c */
        /* <DEDUP_REMOVED lines=13> */
[----:B------:R-:W2:Y:S01]  /*0660*/  LDG.E R8, desc[UR4][R8.64] ;  /* 0x0000000408087981 */ /* 0x000ea2000c1e1900 */
[----:B------:R-:W-:-:S04]  /*0670*/  LEA R7, R0, R7, 0x2 ;  /* 0x0000000700077211 */ /* 0x000fc800078e10ff */
[----:B------:R-:W-:Y:S01]  /*0680*/  ISETP.GE.AND P0, PT, R7, UR6, PT ;  /* 0x0000000607007c0c */ /* 0x000fe2000bf06270 */
        /* <DEDUP_REMOVED lines=8> */
[----:B------:R-:W-:-:S05]  /*0710*/  FFMA R17, R8, R17, 5 ;  /* 0x40a0000008117423 */ /* 0x000fca0000000011 */
[----:B------:R0:W-:Y:S01]  /*0720*/  STG.E desc[UR4][R10.64], R17 ;  /* 0x000000110a007986 */ /* 0x0001e2000c101904 */
[----:B------:R-:W-:Y:S05]  /*0730*/  @!P0 BRA `(.L_x_39) ;  /* 0xfffffffc00348947 */ /* 0x000fea000383ffff */
[----:B------:R-:W-:Y:S05]  /*0740*/  EXIT ;  /* 0x000000000000794d */ /* 0x000fea0003800000 */
.L_x_40:
        /* <DEDUP_REMOVED lines=11> */
.L_x_90:


//--------------------- .text.gpuPOLY5            --------------------------
	.section	.text.gpuPOLY5,"ax",@progbits
	.align	128
        .global         gpuPOLY5
        .type           gpuPOLY5,@function
        .size           gpuPOLY5,(.L_x_91 - gpuPOLY5)
        .other          gpuPOLY5,@"STO_CUDA_ENTRY STV_DEFAULT"
gpuPOLY5:
.text.gpuPOLY5:
        /* <DEDUP_REMOVED lines=47> */
.L_x_43:
[----:B0-----:R-:W-:-:S06]  /*02f0*/  IMAD.WIDE R14, R7, 0x4, R8 ;  /* 0x00000004070e7825 */ /* 0x001fcc00078e0208 */
[----:B---3--:R-:W3:Y:S01]  /*0300*/  LDG.E R14, desc[UR4][R14.64] ;  /* 0x000000040e0e7981 */ /* 0x008ee2000c1e1900 */
[----:B------:R-:W-:-:S04]  /*0310*/  IADD3 R6, PT, PT, R6, 0x1, RZ ;  /* 0x0000000106067810 */ /* 0x000fc80007ffe0ff */
[----:B------:R-:W-:Y:S01]  /*0320*/  ISETP.NE.AND P0, PT, R6, RZ, PT ;  /* 0x000000ff0600720c */ /* 0x000fe20003f05270 */
[----:B---3--:R-:W-:-:S04]  /*0330*/  FADD R13, R14, 2 ;  /* 0x400000000e0d7421 */ /* 0x008fc80000000000 */
[----:B------:R-:W-:-:S04]  /*0340*/  FFMA R13, R14, R13, 3 ;  /* 0x404000000e0d7423 */ /* 0x000fc8000000000d */
[----:B------:R-:W-:Y:S01]  /*0350*/  FFMA R17, R14, R13, 4 ;  /* 0x408000000e117423 */ /* 0x000fe2000000000d */
[----:B-1----:R-:W-:Y:S01]  /*0360*/  IMAD.WIDE R12, R7, 0x4, R10 ;  /* 0x00000004070c7825 */ /* 0x002fe200078e020a */
[----:B------:R-:W-:-:S03]  /*0370*/  IADD3 R7, PT, PT, R0, R7, RZ ;  /* 0x0000000700077210 */ /* 0x000fc60007ffe0ff */
[----:B------:R-:W-:-:S05]  /*0380*/  FFMA R17, R14, R17, 5 ;  /* 0x40a000000e117423 */ /* 0x000fca0000000011 */
[----:B------:R3:W-:Y:S01]  /*0390*/  STG.E desc[UR4][R12.64], R17 ;  /* 0x000000110c007986 */ /* 0x0007e2000c101904 */
[----:B------:R-:W-:Y:S05]  /*03a0*/  @P0 BRA `(.L_x_43) ;  /* 0xfffffffc00d00947 */ /* 0x000fea000383ffff */
.L_x_42:
[----:B------:R-:W-:Y:S05]  /*03b0*/  BSYNC.RECONVERGENT B0 ;  /* 0x0000000000007941 */ /* 0x000fea0003800200 */
.L_x_41:
[----:B------:R-:W-:Y:S05]  /*03c0*/  @!P1 EXIT ;  /* 0x000000000000994d */ /* 0x000fea0003800000 */
.L_x_44:
[----:B0-2---:R-:W-:-:S05]  /*03d0*/  IMAD.WIDE R10, R7, 0x4, R4 ;  /* 0x00000004070a7825 */ /* 0x005fca00078e0204 */
[----:B------:R-:W2:Y:S01]  /*03e0*/  LDG.E R6, desc[UR4][R10.64] ;  /* 0x000000040a067981 */ /* 0x000ea2000c1e1900 */
[----:B------:R-:W-:-:S04]  /*03f0*/  IMAD.WIDE R14, R7, 0x4, R2 ;  /* 0x00000004070e7825 */ /* 0x000fc800078e0202 */
[----:B--2---:R-:W-:-:S04]  /*0400*/  FADD R9, R6, 2 ;  /* 0x4000000006097421 */ /* 0x004fc80000000000 */
[----:B------:R-:W-:-:S04]  /*0410*/  FFMA R9, R6, R9, 3 ;  /* 0x4040000006097423 */ /* 0x000fc80000000009 */
[----:B------:R-:W-:-:S04]  /*0420*/  FFMA R9, R6, R9, 4 ;  /* 0x4080000006097423 */ /* 0x000fc80000000009 */
[----:B---3--:R-:W-:Y:S01]  /*0430*/  FFMA R17, R6, R9, 5 ;  /* 0x40a0000006117423 */ /* 0x008fe20000000009 */
[----:B------:R-:W-:-:S04]  /*0440*/  IMAD.WIDE R8, R0, 0x4, R10 ;  /* 0x0000000400087825 */ /* 0x000fc800078e020a */
[----:B------:R0:W-:Y:S04]  /*0450*/  STG.E desc[UR4][R14.64], R17 ;  /* 0x000000110e007986 */ /* 0x0001e8000c101904 */
[----:B------:R-:W2:Y:S01]  /*0460*/  LDG.E R6, desc[UR4][R8.64] ;  /* 0x0000000408067981 */ /* 0x000ea2000c1e1900 */
[----:B------:R-:W-:-:S04]  /*0470*/  IMAD.WIDE R10, R0, 0x4, R14 ;  /* 0x00000004000a7825 */ /* 0x000fc800078e020e */
[----:B--2---:R-:W-:-:S04]  /*0480*/  FADD R13, R6, 2 ;  /* 0x40000000060d7421 */ /* 0x004fc80000000000 */
[----:B------:R-:W-:-:S04]  /*0490*/  FFMA R13, R6, R13, 3 ;  /* 0x40400000060d7423 */ /* 0x000fc8000000000d */
[----:B------:R-:W-:-:S04]  /*04a0*/  FFMA R13, R6, R13, 4 ;  /* 0x40800000060d7423 */ /* 0x000fc8000000000d */
[----:B------:R-:W-:Y:S01]  /*04b0*/  FFMA R19, R6, R13, 5 ;  /* 0x40a0000006137423 */ /* 0x000fe2000000000d */
[----:B------:R-:W-:-:S04]  /*04c0*/  IMAD.WIDE R12, R0, 0x4, R8 ;  /* 0x00000004000c7825 */ /* 0x000fc800078e0208 */
[----:B------:R1:W-:Y:S04]  /*04d0*/  STG.E desc[UR4][R10.64], R19 ;  /* 0x000000130a007986 */ /* 0x0003e8000c101904 */
[----:B------:R-:W2:Y:S01]  /*04e0*/  LDG.E R6, desc[UR4][R12.64] ;  /* 0x000000040c067981 */ /* 0x000ea2000c1e1900 */
[----:B------:R-:W-:-:S04]  /*04f0*/  IMAD.WIDE R8, R0, 0x4, R10 ;  /* 0x0000000400087825 */ /* 0x000fc800078e020a */
[----:B0-----:R-:W-:-:S04]  /*0500*/  IMAD.WIDE R14, R0, 0x4, R12 ;  /* 0x00000004000e7825 */ /* 0x001fc800078e020c */
[----:B--2---:R-:W-:-:S04]  /*0510*/  FADD R21, R6, 2 ;  /* 0x4000000006157421 */ /* 0x004fc80000000000 */
[----:B------:R-:W-:-:S04]  /*0520*/  FFMA R21, R6, R21, 3 ;  /* 0x4040000006157423 */ /* 0x000fc80000000015 */
[----:B------:R-:W-:-:S04]  /*0530*/  FFMA R21, R6, R21, 4 ;  /* 0x4080000006157423 */ /* 0x000fc80000000015 */
[----:B------:R-:W-:-:S05]  /*0540*/  FFMA R21, R6, R21, 5 ;  /* 0x40a0000006157423 */ /* 0x000fca0000000015 */
[----:B------:R0:W-:Y:S04]  /*0550*/  STG.E desc[UR4][R8.64], R21 ;  /* 0x0000001508007986 */ /* 0x0001e8000c101904 */
[----:B------:R-:W2:Y:S01]  /*0560*/  LDG.E R14, desc[UR4][R14.64] ;  /* 0x000000040e0e7981 */ /* 0x000ea2000c1e1900 */
[C---:B-1----:R-:W-:Y:S01]  /*0570*/  IMAD.WIDE R10, R0.reuse, 0x4, R8 ;  /* 0x00000004000a7825 */ /* 0x042fe200078e0208 */
[----:B------:R-:W-:-:S04]  /*0580*/  LEA R7, R0, R7, 0x2 ;  /* 0x0000000700077211 */ /* 0x000fc800078e10ff */
[----:B------:R-:W-:Y:S01]  /*0590*/  ISETP.GE.AND P0, PT, R7, UR6, PT ;  /* 0x0000000607007c0c */ /* 0x000fe2000bf06270 */
[----:B--2---:R-:W-:-:S04]  /*05a0*/  FADD R17, R14, 2 ;  /* 0x400000000e117421 */ /* 0x004fc80000000000 */
[----:B------:R-:W-:-:S04]  /*05b0*/  FFMA R17, R14, R17, 3 ;  /* 0x404000000e117423 */ /* 0x000fc80000000011 */
[----:B------:R-:W-:-:S04]  /*05c0*/  FFMA R17, R14, R17, 4 ;  /* 0x408000000e117423 */ /* 0x000fc80000000011 */
[----:B------:R-:W-:-:S05]  /*05d0*/  FFMA R17, R14, R17, 5 ;  /* 0x40a000000e117423 */ /* 0x000fca0000000011 */
[----:B------:R0:W-:Y:S01]  /*05e0*/  STG.E desc[UR4][R10.64], R17 ;  /* 0x000000110a007986 */ /* 0x0001e2000c101904 */
[----:B------:R-:W-:Y:S05]  /*05f0*/  @!P0 BRA `(.L_x_44) ;  /* 0xfffffffc00748947 */ /* 0x000fea000383ffff */
[----:B------:R-:W-:Y:S05]  /*0600*/  EXIT ;  /* 0x000000000000794d */ /* 0x000fea0003800000 */
.L_x_45:
        /* <DEDUP_REMOVED lines=15> */
.L_x_91:


//--------------------- .text.gpuBLSC             --------------------------
	.section	.text.gpuBLSC,"ax",@progbits
	.align	128
        .global         gpuBLSC
        .type           gpuBLSC,@function
        .size           gpuBLSC,(.L_x_81 - gpuBLSC)
        .other          gpuBLSC,@"STO_CUDA_ENTRY STV_DEFAULT"
gpuBLSC:
.text.gpuBLSC:
        /* <DEDUP_REMOVED lines=12> */
[----:B------:R-:W4:Y:S01]  /*00c0*/  LDCU UR10, c[0x0][0x3b0] ;  /* 0x00007600ff0a77ac */ /* 0x000f220008000800 */
[----:B------:R-:W0:Y:S06]  /*00d0*/  LDCU UR8, c[0x0][0x3ac] ;  /* 0x00007580ff0877ac */ /* 0x000e2c0008000800 */
[----:B------:R-:W2:Y:S01]  /*00e0*/  LDC.64 R10, c[0x0][0x380] ;  /* 0x0000e000ff0a7b82 */ /* 0x000ea20000000a00 */
[----:B------:R-:W0:Y:S01]  /*00f0*/  LDCU UR9, c[0x0][0x3a8] ;  /* 0x00007500ff0977ac */ /* 0x000e220008000800 */
[----:B-1----:R-:W-:-:S06]  /*0100*/  UIMAD UR4, UR4, UR5, URZ ;  /* 0x00000005040472a4 */ /* 0x002fcc000f8e02ff */
[----:B------:R-:W1:Y:S01]  /*0110*/  LDC.64 R8, c[0x0][0x388] ;  /* 0x0000e200ff087b82 */ /* 0x000e620000000a00 */
[----:B0-----:R-:W-:-:S04]  /*0120*/  FMUL R3, R19, 0.5 ;  /* 0x3f00000013037820 */ /* 0x001fc80000400000 */
[----:B------:R-:W-:-:S03]  /*0130*/  FFMA R18, R3, R19, R18 ;  /* 0x0000001303127223 */ /* 0x000fc60000000012 */
[----:B------:R-:W0:Y:S08]  /*0140*/  LDC.64 R6, c[0x0][0x390] ;  /* 0x0000e400ff067b82 */ /* 0x000e300000000a00 */
[----:B---34-:R-:W0:Y:S02]  /*0150*/  LDC.64 R4, c[0x0][0x398] ;  /* 0x0000e600ff047b82 */ /* 0x018e240000000a00 */
.L_x_59:
[----:B------:R-:W-:-:S06]  /*0160*/  IMAD.WIDE R22, R21, 0x4, R12 ;  /* 0x0000000415167825 */ /* 0x000fcc00078e020c */
[----:B--2---:R-:W2:Y:S01]  /*0170*/  LDG.E R23, desc[UR6][R22.64] ;  /* 0x0000000616177981 */ /* 0x004ea2000c1e1900 */
[----:B0--3--:R-:W-:-:S04]  /*0180*/  IMAD.WIDE R2, R21, 0x4, R6 ;  /* 0x0000000415027825 */ /* 0x009fc800078e0206 */
[C---:B------:R-:W-:Y:S01]  /*0190*/  IMAD.WIDE R24, R21.reuse, 0x4, R4 ;  /* 0x0000000415187825 */ /* 0x040fe200078e0204 */
[----:B------:R0:W5:Y:S04]  /*01a0*/  LDG.E R0, desc[UR6][R2.64] ;  /* 0x0000000602007981 */ /* 0x000168000c1e1900 */
[----:B------:R0:W5:Y:S01]  /*01b0*/  LDG.E R19, desc[UR6][R24.64] ;  /* 0x0000000618137981 */ /* 0x000162000c1e1900 */
[----:B------:R-:W-:Y:S01]  /*01c0*/  BSSY.RECONVERGENT B0, `(.L_x_46) ;  /* 0x000000e000007945 */ /* 0x000fe20003800200 */
[----:B-1----:R-:W-:Y:S01]  /*01d0*/  IMAD.WIDE R16, R21, 0x4, R8 ;  /* 0x0000000415107825 */ /* 0x002fe200078e0208 */
[----:B--2---:R-:W-:Y:S01]  /*01e0*/  IADD3 R14, PT, PT, R23, -0xd000000, RZ ;  /* 0xf3000000170e7810 */ /* 0x004fe20007ffe0ff */
[----:B------:R0:W1:Y:S03]  /*01f0*/  MUFU.RSQ R20, R23 ;  /* 0x0000001700147308 */ /* 0x0000660000001400 */
[----:B------:R-:W-:Y:S01]  /*0200*/  ISETP.GT.U32.AND P0, PT, R14, 0x727fffff, PT ;  /* 0x727fffff0e00780c */ /* 0x000fe20003f04070 */
[----:B------:R-:W-:-:S12]  /*0210*/  IMAD.WIDE R14, R21, 0x4, R10 ;  /* 0x00000004150e7825 */ /* 0x000fd800078e020a */
[----:B0-----:R-:W-:Y:S05]  /*0220*/  @!P0 BRA `(.L_x_47) ;  /* 0x00000000000c8947 */ /* 0x001fea0003800000 */
[----:B------:R-:W-:-:S07]  /*0230*/  MOV R26, 0x250 ;  /* 0x00000250001a7802 */ /* 0x000fce0000000f00 */
[----:B-1---5:R-:W-:Y:S05]  /*0240*/  CALL.REL.NOINC `($__internal_1_$__cuda_sm20_sqrt_rn_f32_slowpath) ;  /* 0x0000000800e07944 */ /* 0x022fea0003c00000 */
[----:B------:R-:W-:Y:S05]  /*0250*/  BRA `(.L_x_48) ;  /* 0x0000000000107947 */ /* 0x000fea0003800000 */
.L_x_47:
[----:B-1----:R-:W-:Y:S01]  /*0260*/  FMUL.FTZ R2, R23, R20 ;  /* 0x0000001417027220 */ /* 0x002fe20000410000 */
[----:B------:R-:W-:-:S03]  /*0270*/  FMUL.FTZ R3, R20, 0.5 ;  /* 0x3f00000014037820 */ /* 0x000fc60000410000 */
[----:B------:R-:W-:-:S04]  /*0280*/  FFMA R25, -R2, R2, R23 ;  /* 0x0000000202197223 */ /* 0x000fc80000000117 */
[----:B------:R-:W-:-:S07]  /*0290*/  FFMA R25, R25, R3, R2 ;  /* 0x0000000319197223 */ /* 0x000fce0000000002 */
.L_x_48:
[----:B------:R-:W-:Y:S05]  /*02a0*/  BSYNC.RECONVERGENT B0 ;  /* 0x0000000000007941 */ /* 0x000fea0003800200 */
.L_x_46:
[----:B-----5:R-:W0:Y:S01]  /*02b0*/  MUFU.RCP R2, R19 ;  /* 0x0000001300027308 */ /* 0x020e220000001000 */
[----:B------:R-:W-:Y:S07]  /*02c0*/  BSSY.RECONVERGENT B0, `(.L_x_49) ;  /* 0x000000d000007945 */ /* 0x000fee0003800200 */
[----:B------:R-:W1:Y:S01]  /*02d0*/  FCHK P0, R0, R19 ;  /* 0x0000001300007302 */ /* 0x000e620000000000 */
[----:B0-----:R-:W-:-:S04]  /*02e0*/  FFMA R3, -R19, R2, 1 ;  /* 0x3f80000013037423 */ /* 0x001fc80000000102 */
[----:B------:R-:W-:-:S04]  /*02f0*/  FFMA R3, R2, R3, R2 ;  /* 0x0000000302037223 */ /* 0x000fc80000000002 */
[----:B------:R-:W-:-:S04]  /*0300*/  FFMA R2, R0, R3, RZ ;  /* 0x0000000300027223 */ /* 0x000fc800000000ff */
[----:B------:R-:W-:-:S04]  /*0310*/  FFMA R20, -R19, R2, R0 ;  /* 0x0000000213147223 */ /* 0x000fc80000000100 */
[----:B------:R-:W-:Y:S01]  /*0320*/  FFMA R2, R3, R20, R2 ;  /* 0x0000001403027223 */ /* 0x000fe20000000002 */
[----:B-1----:R-:W-:Y:S06]  /*0330*/  @!P0 BRA `(.L_x_50) ;  /* 0x0000000000148947 */ /* 0x002fec0003800000 */
[----:B------:R-:W-:Y:S01]  /*0340*/  IMAD.MOV.U32 R2, RZ, RZ, R0 ;  /* 0x000000ffff027224 */ /* 0x000fe200078e0000 */
[----:B------:R-:W-:Y:S02]  /*0350*/  MOV R3, R19 ;  /* 0x0000001300037202 */ /* 0x000fe40000000f00 */
[----:B------:R-:W-:-:S07]  /*0360*/  MOV R20, 0x380 ;  /* 0x0000038000147802 */ /* 0x000fce0000000f00 */
[----:B------:R-:W-:Y:S05]  /*0370*/  CALL.REL.NOINC `($__internal_2_$__cuda_sm3x_div_rn_noftz_f32_slowpath) ;  /* 0x0000000800f47944 */ /* 0x000fea0003c00000 */
[----:B------:R-:W-:-:S07]  /*0380*/  IMAD.MOV.U32 R2, RZ, RZ, R22 ;  /* 0x000000ffff027224 */ /* 0x000fce00078e0016 */
.L_x_50:
[----:B------:R-:W-:Y:S05]  /*0390*/  BSYNC.RECONVERGENT B0 ;  /* 0x0000000000007941 */ /* 0x000fea0003800200 */
.L_x_49:
[----:B------:R-:W-:Y:S01]  /*03a0*/  MOV R22, R2 ;  /* 0x0000000200167202 */ /* 0x000fe20000000f00 */
[----:B------:R-:W-:Y:S01]  /*03b0*/  FMUL R25, R25, UR8 ;  /* 0x0000000819197c20 */ /* 0x000fe20008400000 */
[----:B------:R-:W-:Y:S02]  /*03c0*/  BSSY.RECONVERGENT B0, `(.L_x_51) ;  /* 0x0000013000007945 */ /* 0x000fe40003800200 */
[----:B------:R-:W-:Y:S01]  /*03d0*/  FSETP.GEU.AND P0, PT, |R22|, 1.175494350822287508e-38, PT ;  /* 0x008000001600780b */ /* 0x000fe20003f0e200 */
[----:B------:R-:W0:-:S12]  /*03e0*/  MUFU.RCP R20, R25 ;  /* 0x0000001900147308 */ /* 0x000e180000001000 */
[----:B------:R-:W-:-:S04]  /*03f0*/  @!P0 FMUL R22, R22, 16777216 ;  /* 0x4b80000016168820 */ /* 0x000fc80000400000 */
[----:B------:R-:W1:Y:S01]  /*0400*/  MUFU.LG2 R2, R22 ;  /* 0x0000001600027308 */ /* 0x000e620000000c00 */
[----:B0-----:R-:W-:-:S04]  /*0410*/  FFMA R27, -R25, R20, 1 ;  /* 0x3f800000191b7423 */ /* 0x001fc80000000114 */
[----:B------:R-:W-:Y:S01]  /*0420*/  FFMA R27, R20, R27, R20 ;  /* 0x0000001b141b7223 */ /* 0x000fe20000000014 */
[----:B-1----:R-:W-:-:S04]  /*0430*/  @!P0 FADD R2, R2, -24 ;  /* 0xc1c0000002028421 */ /* 0x002fc80000000000 */
[----:B------:R-:W-:-:S04]  /*0440*/  FMUL R3, R2, 0.69314718246459960938 ;  /* 0x3f31721802037820 */ /* 0x000fc80000400000 */
[----:B------:R-:W-:-:S04]  /*0450*/  FFMA R2, R18, R23, R3 ;  /* 0x0000001712027223 */ /* 0x000fc80000000003 */
[----:B------:R-:W0:Y:S01]  /*0460*/  FCHK P0, R2, R25 ;  /* 0x0000001902007302 */ /* 0x000e220000000000 */
[----:B------:R-:W-:-:S04]  /*0470*/  FFMA R20, R2, R27, RZ ;  /* 0x0000001b02147223 */ /* 0x000fc800000000ff */
[----:B------:R-:W-:-:S04]  /*0480*/  FFMA R3, -R25, R20, R2 ;  /* 0x0000001419037223 */ /* 0x000fc80000000102 */
[----:B------:R-:W-:Y:S01]  /*0490*/  FFMA R20, R27, R3, R20 ;  /* 0x000000031b147223 */ /* 0x000fe20000000014 */
[----:B0-----:R-:W-:Y:S06]  /*04a0*/  @!P0 BRA `(.L_x_52) ;  /* 0x0000000000108947 */ /* 0x001fec0003800000 */
[----:B------:R-:W-:Y:S01]  /*04b0*/  IMAD.MOV.U32 R3, RZ, RZ, R25 ;  /* 0x000000ffff037224 */ /* 0x000fe200078e0019 */
[----:B------:R-:W-:-:S07]  /*04c0*/  MOV R20, 0x4e0 ;  /* 0x000004e000147802 */ /* 0x000fce0000000f00 */
[----:B------:R-:W-:Y:S05]  /*04d0*/  CALL.REL.NOINC `($__internal_2_$__cuda_sm3x_div_rn_noftz_f32_slowpath) ;  /* 0x00000008009c7944 */ /* 0x000fea0003c00000 */
[----:B------:R-:W-:-:S07]  /*04e0*/  MOV R20, R22 ;  /* 0x0000001600147202 */ /* 0x000fce0000000f00 */
.L_x_52:
[----:B------:R-:W-:Y:S05]  /*04f0*/  BSYNC.RECONVERGENT B0 ;  /* 0x0000000000007941 */ /* 0x000fea0003800200 */
.L_x_51:
[----:B------:R-:W-:Y:S01]  /*0500*/  IMAD.MOV.U32 R3, RZ, RZ, 0x3e6d3389 ;  /* 0x3e6d3389ff037424 */ /* 0x000fe200078e00ff */
[----:B------:R-:W-:Y:S01]  /*0510*/  BSSY.RECONVERGENT B0, `(.L_x_53) ;  /* 0x0000010000007945 */ /* 0x000fe20003800200 */
[----:B------:R-:W-:Y:S02]  /*0520*/  FADD R22, -R25, R20 ;  /* 0x0000001419167221 */ /* 0x000fe40000000100 */
[----:B------:R-:W-:-:S05]  /*0530*/  FFMA R27, |R20|, R3, 1 ;  /* 0x3f800000141b7423 */ /* 0x000fca0000000203 */
[----:B------:R-:W-:-:S04]  /*0540*/  IADD3 R2, PT, PT, R27, 0x1800000, RZ ;  /* 0x018000001b027810 */ /* 0x000fc80007ffe0ff */
[----:B------:R-:W-:-:S04]  /*0550*/  LOP3.LUT R2, R2, 0x7f800000, RZ, 0xc0, !PT ;  /* 0x7f80000002027812 */ /* 0x000fc800078ec0ff */
[----:B------:R-:W-:-:S13]  /*0560*/  ISETP.GT.U32.AND P0, PT, R2, 0x1ffffff, PT ;  /* 0x01ffffff0200780c */ /* 0x000fda0003f04070 */
[----:B------:R-:W-:Y:S05]  /*0570*/  @P0 BRA `(.L_x_54) ;  /* 0x0000000000140947 */ /* 0x000fea0003800000 */
[----:B------:R-:W-:Y:S01]  /*0580*/  IMAD.MOV.U32 R2, RZ, RZ, R27 ;  /* 0x000000ffff027224 */ /* 0x000fe200078e001b */
[----:B------:R-:W-:-:S07]  /*0590*/  MOV R24, 0x5b0 ;  /* 0x000005b000187802 */ /* 0x000fce0000000f00 */
[----:B------:R-:W-:Y:S05]  /*05a0*/  CALL.REL.NOINC `($__internal_0_$__cuda_sm20_rcp_rn_f32_slowpath) ;  /* 0x0000000400347944 */ /* 0x000fea0003c00000 */
[----:B------:R-:W-:Y:S01]  /*05b0*/  MOV R2, R26 ;  /* 0x0000001a00027202 */ /* 0x000fe20000000f00 */
[----:B------:R-:W-:Y:S06]  /*05c0*/  BRA `(.L_x_55) ;  /* 0x0000000000107947 */ /* 0x000fec0003800000 */
.L_x_54:
[----:B------:R-:W0:Y:S02]  /*05d0*/  MUFU.RCP R2, R27 ;  /* 0x0000001b00027308 */ /* 0x000e240000001000 */
[----:B0-----:R-:W-:-:S04]  /*05e0*/  FFMA R3, R27, R2, -1 ;  /* 0xbf8000001b037423 */ /* 0x001fc80000000002 */
[----:B------:R-:W-:-:S04]  /*05f0*/  FADD.FTZ R3, -R3, -RZ ;  /* 0x800000ff03037221 */ /* 0x000fc80000010100 */
[----:B------:R-:W-:-:S07]  /*0600*/  FFMA R2, R2, R3, R2 ;  /* 0x0000000302027223 */ /* 0x000fce0000000002 */
.L_x_55:
[----:B------:R-:W-:Y:S05]  /*0610*/  BSYNC.RECONVERGENT B0 ;  /* 0x0000000000007941 */ /* 0x000fea0003800200 */
.L_x_53:
[C---:B------:R-:W-:Y:S01]  /*0620*/  FMUL R3, R20.reuse, -0.5 ;  /* 0xbf00000014037820 */ /* 0x040fe20000400000 */
[----:B------:R-:W-:Y:S02]  /*0630*/  IMAD.MOV.U32 R27, RZ, RZ, 0x3faa466f ;  /* 0x3faa466fff1b7424 */ /* 0x000fe400078e00ff */
[----:B------:R-:W-:Y:S01]  /*0640*/  HFMA2 R29, -RZ, RZ, 1.6064453125, 0.2354736328125 ;  /* 0x3e6d3389ff1d7431 */ /* 0x000fe200000001ff */
[----:B------:R-:W-:Y:S01]  /*0650*/  FSETP.GT.AND P0, PT, R20, RZ, PT ;  /* 0x000000ff1400720b */ /* 0x000fe20003f04000 */
[----:B------:R-:W-:Y:S01]  /*0660*/  FMUL R3, R3, R20 ;  /* 0x0000001403037220 */ /* 0x000fe20000400000 */
[----:B------:R-:W-:Y:S01]  /*0670*/  FFMA R27, R2, R27, -1.8212559223175048828 ;  /* 0xbfe91eea021b7423 */ /* 0x000fe2000000001b */
[----:B------:R-:W-:Y:S02]  /*0680*/  BSSY.RECONVERGENT B0, `(.L_x_56) ;  /* 0x000001b000007945 */ /* 0x000fe40003800200 */
[----:B------:R-:W-:Y:S01]  /*0690*/  FMUL R3, R3, 1.4426950216293334961 ;  /* 0x3fb8aa3b03037820 */ /* 0x000fe20000400000 */
[----:B------:R-:W-:Y:S01]  /*06a0*/  FFMA R27, R27, R2, 1.7814779281616210938 ;  /* 0x3fe407781b1b7423 */ /* 0x000fe20000000002 */
[----:B------:R-:W-:-:S03]  /*06b0*/  FFMA R29, |R22|, R29, 1 ;  /* 0x3f800000161d7423 */ /* 0x000fc6000000021d */
[----:B------:R-:W-:Y:S01]  /*06c0*/  FSETP.GEU.AND P1, PT, R3, -126, PT ;  /* 0xc2fc00000300780b */ /* 0x000fe20003f2e000 */
[----:B------:R-:W-:-:S04]  /*06d0*/  FFMA R27, R27, R2, -0.35656377673149108887 ;  /* 0xbeb68f871b1b7423 */ /* 0x000fc80000000002 */
[----:B------:R-:W-:-:S04]  /*06e0*/  FFMA R27, R27, R2, 0.31938153505325317383 ;  /* 0x3ea385fa1b1b7423 */ /* 0x000fc80000000002 */
[----:B------:R-:W-:Y:S01]  /*06f0*/  FMUL R27, R27, R2 ;  /* 0x000000021b1b7220 */ /* 0x000fe20000400000 */
[----:B------:R-:W-:-:S03]  /*0700*/  VIADD R2, R29, 0x1800000 ;  /* 0x018000001d027836 */ /* 0x000fc60000000000 */
[----:B------:R-:W-:Y:S02]  /*0710*/  @!P1 FMUL R3, R3, 0.5 ;  /* 0x3f00000003039820 */ /* 0x000fe40000400000 */
[----:B------:R-:W-:Y:S02]  /*0720*/  LOP3.LUT R2, R2, 0x7f800000, RZ, 0xc0, !PT ;  /* 0x7f80000002027812 */ /* 0x000fe400078ec0ff */
[----:B------:R-:W0:Y:S02]  /*0730*/  MUFU.EX2 R24, R3 ;  /* 0x0000000300187308 */ /* 0x000e240000000800 */
[----:B0-----:R-:W-:Y:S01]  /*0740*/  @!P1 FMUL R24, R24, R24 ;  /* 0x0000001818189220 */ /* 0x001fe20000400000 */
[----:B------:R-:W-:-:S03]  /*0750*/  ISETP.GT.U32.AND P1, PT, R2, 0x1ffffff, PT ;  /* 0x01ffffff0200780c */ /* 0x000fc60003f24070 */
[----:B------:R-:W-:-:S04]  /*0760*/  FMUL R24, R24, 0.3989422917366027832 ;  /* 0x3ecc422a18187820 */ /* 0x000fc80000400000 */
[----:B------:R-:W-:-:S04]  /*0770*/  FMUL R27, R24, R27 ;  /* 0x0000001b181b7220 */ /* 0x000fc80000400000 */
[----:B------:R-:W-:Y:S02]  /*0780*/  @P0 FADD R27, -R27, 1 ;  /* 0x3f8000001b1b0421 */ /* 0x000fe40000000100 */
[----:B------:R-:W-:Y:S05]  /*0790*/  @P1 BRA `(.L_x_57) ;  /* 0x0000000000141947 */ /* 0x000fea0003800000 */
[----:B------:R-:W-:Y:S02]  /*07a0*/  MOV R2, R29 ;  /* 0x0000001d00027202 */ /* 0x000fe40000000f00 */
[----:B------:R-:W-:-:S07]  /*07b0*/  MOV R24, 0x7d0 ;  /* 0x000007d000187802 */ /* 0x000fce0000000f00 */
[----:B------:R-:W-:Y:S05]  /*07c0*/  CALL.REL.NOINC `($__internal_0_$__cuda_sm20_rcp_rn_f32_slowpath) ;  /* 0x0000000000ac7944 */ /* 0x000fea0003c00000 */
[----:B------:R-:W-:Y:S01]  /*07d0*/  IMAD.MOV.U32 R2, RZ, RZ, R26 ;  /* 0x000000ffff027224 */ /* 0x000fe200078e001a */
[----:B------:R-:W-:Y:S06]  /*07e0*/  BRA `(.L_x_58) ;  /* 0x0000000000107947 */ /* 0x000fec0003800000 */
.L_x_57:
[----:B------:R-:W0:Y:S02]  /*07f0*/  MUFU.RCP R2, R29 ;  /* 0x0000001d00027308 */ /* 0x000e240000001000 */
[----:B0-----:R-:W-:-:S04]  /*0800*/  FFMA R3, R29, R2, -1 ;  /* 0xbf8000001d037423 */ /* 0x001fc80000000002 */
[----:B------:R-:W-:-:S04]  /*0810*/  FADD.FTZ R3, -R3, -RZ ;  /* 0x800000ff03037221 */ /* 0x000fc80000010100 */
[----:B------:R-:W-:-:S07]  /*0820*/  FFMA R2, R2, R3, R2 ;  /* 0x0000000302027223 */ /* 0x000fce0000000002 */
.L_x_58:
[----:B------:R-:W-:Y:S05]  /*0830*/  BSYNC.RECONVERGENT B0 ;  /* 0x0000000000007941 */ /* 0x000fea0003800200 */
.L_x_56:
[----:B------:R-:W-:Y:S01]  /*0840*/  FMUL R3, R22, -0.5 ;  /* 0xbf00000016037820 */ /* 0x000fe20000400000 */
[----:B------:R-:W-:Y:S01]  /*0850*/  FMUL R23, R23, -UR9 ;  /* 0x8000000917177c20 */ /* 0x000fe20008400000 */
[----:B------:R-:W-:Y:S02]  /*0860*/  FSETP.GT.AND P0, PT, R20, R25, PT ;  /* 0x000000191400720b */ /* 0x000fe40003f04000 */
[----:B------:R-:W-:Y:S01]  /*0870*/  FMUL R3, R22, R3 ;  /* 0x0000000316037220 */ /* 0x000fe20000400000 */
[----:B------:R-:W-:Y:S01]  /*0880*/  FMUL R24, R23, 1.4426950216293334961 ;  /* 0x3fb8aa3b17187820 */ /* 0x000fe20000400000 */
[----:B------:R-:W-:Y:S02]  /*0890*/  MOV R23, 0x3faa466f ;  /* 0x3faa466f00177802 */ /* 0x000fe40000000f00 */
[----:B------:R-:W-:Y:S01]  /*08a0*/  FMUL R3, R3, 1.4426950216293334961 ;  /* 0x3fb8aa3b03037820 */ /* 0x000fe20000400000 */
[----:B------:R-:W-:Y:S02]  /*08b0*/  IADD3 R21, PT, PT, R21, UR4, RZ ;  /* 0x0000000415157c10 */ /* 0x000fe4000fffe0ff */
[----:B------:R-:W-:Y:S01]  /*08c0*/  FSETP.GEU.AND P2, PT, R24, -126, PT ;  /* 0xc2fc00001800780b */ /* 0x000fe20003f4e000 */
[----:B------:R-:W-:Y:S01]  /*08d0*/  FFMA R23, R2, R23, -1.8212559223175048828 ;  /* 0xbfe91eea02177423 */ /* 0x000fe20000000017 */
[----:B------:R-:W-:-:S03]  /*08e0*/  FSETP.GEU.AND P1, PT, R3, -126, PT ;  /* 0xc2fc00000300780b */ /* 0x000fc60003f2e000 */
[----:B------:R-:W-:-:S04]  /*08f0*/  FFMA R23, R23, R2, 1.7814779281616210938 ;  /* 0x3fe4077817177423 */ /* 0x000fc80000000002 */
[----:B------:R-:W-:-:S04]  /*0900*/  FFMA R23, R23, R2, -0.35656377673149108887 ;  /* 0xbeb68f8717177423 */ /* 0x000fc80000000002 */
[----:B------:R-:W-:Y:S01]  /*0910*/  @!P2 FMUL R24, R24, 0.5 ;  /* 0x3f0000001818a820 */ /* 0x000fe20000400000 */
[-C--:B------:R-:W-:Y:S01]  /*0920*/  FFMA R23, R23, R2.reuse, 0.31938153505325317383 ;  /* 0x3ea385fa17177423 */ /* 0x080fe20000000002 */
[----:B------:R-:W-:Y:S02]  /*0930*/  @!P1 FMUL R3, R3, 0.5 ;  /* 0x3f00000003039820 */ /* 0x000fe40000400000 */
[----:B------:R-:W0:Y:S01]  /*0940*/  MUFU.EX2 R26, R24 ;  /* 0x00000018001a7308 */ /* 0x000e220000000800 */
[----:B------:R-:W-:-:S07]  /*0950*/  FMUL R23, R23, R2 ;  /* 0x0000000217177220 */ /* 0x000fce0000400000 */
[----:B------:R1:W2:Y:S01]  /*0960*/  MUFU.EX2 R22, R3 ;  /* 0x0000000300167308 */ /* 0x0002a20000000800 */
[----:B0-----:R-:W-:Y:S01]  /*0970*/  @!P2 FMUL R26, R26, R26 ;  /* 0x0000001a1a1aa220 */ /* 0x001fe20000400000 */
[----:B-1----:R-:W-:-:S03]  /*0980*/  FADD R3, -R27, 1 ;  /* 0x3f8000001b037421 */ /* 0x002fc60000000100 */
[----:B------:R-:W-:Y:S01]  /*0990*/  FMUL R19, R19, R26 ;  /* 0x0000001a13137220 */ /* 0x000fe20000400000 */
[----:B------:R-:W-:Y:S01]  /*09a0*/  FMUL R2, R0, R3 ;  /* 0x0000000300027220 */ /* 0x000fe20000400000 */
[----:B--2---:R-:W-:-:S04]  /*09b0*/  @!P1 FMUL R22, R22, R22 ;  /* 0x0000001616169220 */ /* 0x004fc80000400000 */
[----:B------:R-:W-:-:S04]  /*09c0*/  FMUL R22, R22, 0.3989422917366027832 ;  /* 0x3ecc422a16167820 */ /* 0x000fc80000400000 */
[----:B------:R-:W-:-:S04]  /*09d0*/  FMUL R22, R22, R23 ;  /* 0x0000001716167220 */ /* 0x000fc80000400000 */
[----:B------:R-:W-:Y:S01]  /*09e0*/  @P0 FADD R22, -R22, 1 ;  /* 0x3f80000016160421 */ /* 0x000fe20000000100 */
[----:B------:R-:W-:-:S03]  /*09f0*/  ISETP.GE.AND P0, PT, R21, UR10, PT ;  /* 0x0000000a15007c0c */ /* 0x000fc6000bf06270 */
[C---:B------:R-:W-:Y:S01]  /*0a00*/  FMUL R3, R22.reuse, R19 ;  /* 0x0000001316037220 */ /* 0x040fe20000400000 */
[----:B------:R-:W-:-:S03]  /*0a10*/  FADD R22, -R22, 1 ;  /* 0x3f80000016167421 */ /* 0x000fc60000000100 */
[----:B------:R-:W-:Y:S01]  /*0a20*/  FFMA R3, R0, R27, -R3 ;  /* 0x0000001b00037223 */ /* 0x000fe20000000803 */
[----:B------:R-:W-:-:S04]  /*0a30*/  FFMA R19, R19, R22, -R2 ;  /* 0x0000001613137223 */ /* 0x000fc80000000802 */
[----:B------:R3:W-:Y:S04]  /*0a40*/  STG.E desc[UR6][R14.64], R3 ;  /* 0x000000030e007986 */ /* 0x0007e8000c101906 */
[----:B------:R3:W-:Y:S01]  /*0a50*/  STG.E desc[UR6][R16.64], R19 ;  /* 0x0000001310007986 */ /* 0x0007e2000c101906 */
[----:B------:R-:W-:Y:S05]  /*0a60*/  @!P0 BRA `(.L_x_59) ;  /* 0xfffffff400bc8947 */ /* 0x000fea000383ffff */
[----:B------:R-:W-:Y:S05]  /*0a70*/  EXIT ;  /* 0x000000000000794d */ /* 0x000fea0003800000 */
        .weak           $__internal_0_$__cuda_sm20_rcp_rn_f32_slowpath
        .type           $__internal_0_$__cuda_sm20_rcp_rn_f32_slowpath,@function
        .size           $__internal_0_$__cuda_sm20_rcp_rn_f32_slowpath,($__internal_1_$__cuda_sm20_sqrt_rn_f32_slowpath - $__internal_0_$__cuda_sm20_rcp_rn_f32_slowpath)
$__internal_0_$__cuda_sm20_rcp_rn_f32_slowpath:
[----:B------:R-:W-:Y:S01]  /*0a80*/  IMAD.SHL.U32 R3, R2, 0x2, RZ ;  /* 0x0000000202037824 */ /* 0x000fe200078e00ff */
[----:B------:R-:W-:Y:S04]  /*0a90*/  BSSY.RECONVERGENT B1, `(.L_x_60) ;  /* 0x0000030000017945 */ /* 0x000fe80003800200 */
[----:B------:R-:W-:-:S04]  /*0aa0*/  SHF.R.U32.HI R3, RZ, 0x18, R3 ;  /* 0x00000018ff037819 */ /* 0x000fc80000011603 */
[----:B------:R-:W-:-:S13]  /*0ab0*/  ISETP.NE.U32.AND P0, PT, R3, RZ, PT ;  /* 0x000000ff0300720c */ /* 0x000fda0003f05070 */
[----:B------:R-:W-:Y:S05]  /*0ac0*/  @P0 BRA `(.L_x_61) ;  /* 0x0000000000280947 */ /* 0x000fea0003800000 */
[----:B------:R-:W-:-:S04]  /*0ad0*/  SHF.L.U32 R3, R2, 0x1, RZ ;  /* 0x0000000102037819 */ /* 0x000fc800000006ff */
[----:B------:R-:W-:-:S13]  /*0ae0*/  ISETP.NE.AND P0, PT, R3, RZ, PT ;  /* 0x000000ff0300720c */ /* 0x000fda0003f05270 */
[----:B------:R-:W-:Y:S01]  /*0af0*/  @P0 FFMA R28, R2, 1.84467440737095516160e+19, RZ ;  /* 0x5f800000021c0823 */ /* 0x000fe200000000ff */
[----:B------:R-:W-:Y:S08]  /*0b00*/  @!P0 MUFU.RCP R26, R2 ;  /* 0x00000002001a8308 */ /* 0x000ff00000001000 */
[----:B------:R-:W0:Y:S02]  /*0b10*/  @P0 MUFU.RCP R3, R28 ;  /* 0x0000001c00030308 */ /* 0x000e240000001000 */
[----:B0-----:R-:W-:-:S04]  /*0b20*/  @P0 FFMA R29, R28, R3, -1 ;  /* 0xbf8000001c1d0423 */ /* 0x001fc80000000003 */
[----:B------:R-:W-:-:S04]  /*0b30*/  @P0 FADD.FTZ R30, -R29, -RZ ;  /* 0x800000ff1d1e0221 */ /* 0x000fc80000010100 */
[----:B------:R-:W-:-:S04]  /*0b40*/  @P0 FFMA R3, R3, R30, R3 ;  /* 0x0000001e03030223 */ /* 0x000fc80000000003 */
[----:B------:R-:W-:Y:S01]  /*0b50*/  @P0 FFMA R26, R3, 1.84467440737095516160e+19, RZ ;  /* 0x5f800000031a0823 */ /* 0x000fe200000000ff */
[----:B------:R-:W-:Y:S06]  /*0b60*/  BRA `(.L_x_62) ;  /* 0x0000000000887947 */ /* 0x000fec0003800000 */
.L_x_61:
[----:B------:R-:W-:-:S04]  /*0b70*/  IADD3 R26, PT, PT, R3, -0xfd, RZ ;  /* 0xffffff03031a7810 */ /* 0x000fc80007ffe0ff */
[----:B------:R-:W-:-:S13]  /*0b80*/  ISETP.GT.U32.AND P0, PT, R26, 0x1, PT ;  /* 0x000000011a00780c */ /* 0x000fda0003f04070 */
[----:B------:R-:W-:Y:S05]  /*0b90*/  @P0 BRA `(.L_x_63) ;  /* 0x0000000000780947 */ /* 0x000fea0003800000 */
[----:B------:R-:W-:-:S04]  /*0ba0*/  LOP3.LUT R28, R2, 0x7fffff, RZ, 0xc0, !PT ;  /* 0x007fffff021c7812 */ /* 0x000fc800078ec0ff */
[----:B------:R-:W-:-:S04]  /*0bb0*/  LOP3.LUT R28, R28, 0x3f800000, RZ, 0xfc, !PT ;  /* 0x3f8000001c1c7812 */ /* 0x000fc800078efcff */
[----:B------:R-:W0:Y:S02]  /*0bc0*/  MUFU.RCP R29, R28 ;  /* 0x0000001c001d7308 */ /* 0x000e240000001000 */
[----:B0-----:R-:W-:-:S04]  /*0bd0*/  FFMA R30, R28, R29, -1 ;  /* 0xbf8000001c1e7423 */ /* 0x001fc8000000001d */
[----:B------:R-:W-:-:S04]  /*0be0*/  FADD.FTZ R30, -R30, -RZ ;  /* 0x800000ff1e1e7221 */ /* 0x000fc80000010100 */
[CCC-:B------:R-:W-:Y:S01]  /*0bf0*/  FFMA.RM R31, R29.reuse, R30.reuse, R29.reuse ;  /* 0x0000001e1d1f7223 */ /* 0x1c0fe2000000401d */
[----:B------:R-:W-:Y:S01]  /*0c00*/  FFMA.RP R30, R29, R30, R29 ;  /* 0x0000001e1d1e7223 */ /* 0x000fe2000000801d */
[----:B------:R-:W-:-:S04]  /*0c10*/  IMAD.MOV.U32 R29, RZ, RZ, 0x3 ;  /* 0x00000003ff1d7424 */ /* 0x000fc800078e00ff */
[C---:B------:R-:W-:Y:S02]  /*0c20*/  FSETP.NEU.FTZ.AND P0, PT, R31.reuse, R30, PT ;  /* 0x0000001e1f00720b */ /* 0x040fe40003f1d000 */
[----:B------:R-:W-:Y:S02]  /*0c30*/  LOP3.LUT R31, R31, 0x7fffff, RZ, 0xc0, !PT ;  /* 0x007fffff1f1f7812 */ /* 0x000fe400078ec0ff */
[----:B------:R-:W-:Y:S02]  /*0c40*/  SHF.L.U32 R30, R29, R26, RZ ;  /* 0x0000001a1d1e7219 */ /* 0x000fe400000006ff */
[----:B------:R-:W-:Y:S02]  /*0c50*/  LOP3.LUT R31, R31, 0x800000, RZ, 0xfc, !PT ;  /* 0x008000001f1f7812 */ /* 0x000fe400078efcff */
[----:B------:R-:W-:Y:S02]  /*0c60*/  SEL R28, RZ, 0xffffffff, !P0 ;  /* 0xffffffffff1c7807 */ /* 0x000fe40004000000 */
[----:B------:R-:W-:-:S02]  /*0c70*/  LOP3.LUT R29, R30, R31, RZ, 0xc0, !PT ;  /* 0x0000001f1e1d7212 */ /* 0x000fc400078ec0ff */
[----:B------:R-:W-:Y:S02]  /*0c80*/  IADD3 R28, PT, PT, -R28, RZ, RZ ;  /* 0x000000ff1c1c7210 */ /* 0x000fe40007ffe1ff */
[-C--:B------:R-:W-:Y:S02]  /*0c90*/  SHF.R.U32.HI R29, RZ, R26.reuse, R29 ;  /* 0x0000001aff1d7219 */ /* 0x080fe4000001161d */
[----:B------:R-:W-:Y:S02]  /*0ca0*/  LOP3.LUT P1, RZ, R28, R26, R31, 0xf8, !PT ;  /* 0x0000001a1cff7212 */ /* 0x000fe4000782f81f */
[C---:B------:R-:W-:Y:S02]  /*0cb0*/  LOP3.LUT P0, RZ, R29.reuse, 0x1, RZ, 0xc0, !PT ;  /* 0x000000011dff7812 */ /* 0x040fe4000780c0ff */
[----:B------:R-:W-:Y:S02]  /*0cc0*/  LOP3.LUT P2, RZ, R29, 0x2, RZ, 0xc0, !PT ;  /* 0x000000021dff7812 */ /* 0x000fe4000784c0ff */
[----:B------:R-:W-:-:S02]  /*0cd0*/  IADD3 R30, PT, PT, R3, -0xfc, RZ ;  /* 0xffffff04031e7810 */ /* 0x000fc40007ffe0ff */
[----:B------:R-:W-:Y:S02]  /*0ce0*/  PLOP3.LUT P0, PT, P0, P1, P2, 0xe0, 0x0 ;  /* 0x000000000000781c */ /* 0x000fe40000703c20 */
[----:B------:R-:W-:Y:S02]  /*0cf0*/  LOP3.LUT P1, RZ, R2, 0x7fffff, RZ, 0xc0, !PT ;  /* 0x007fffff02ff7812 */ /* 0x000fe4000782c0ff */
[----:B------:R-:W-:Y:S02]  /*0d00*/  SEL R26, RZ, 0x1, !P0 ;  /* 0x00000001ff1a7807 */ /* 0x000fe40004000000 */
[----:B------:R-:W-:-:S03]  /*0d10*/  SHF.R.U32.HI R3, RZ, R30, R31 ;  /* 0x0000001eff037219 */ /* 0x000fc6000001161f */
[----:B------:R-:W-:-:S05]  /*0d20*/  IMAD.MOV R26, RZ, RZ, -R26 ;  /* 0x000000ffff1a7224 */ /* 0x000fca00078e0a1a */
[----:B------:R-:W-:-:S13]  /*0d30*/  ISETP.GE.AND P0, PT, R26, RZ, PT ;  /* 0x000000ff1a00720c */ /* 0x000fda0003f06270 */
[----:B------:R-:W-:-:S04]  /*0d40*/  @!P0 IADD3 R3, PT, PT, R3, 0x1, RZ ;  /* 0x0000000103038810 */ /* 0x000fc80007ffe0ff */
[----:B------:R-:W-:-:S04]  /*0d50*/  @!P1 SHF.L.U32 R3, R3, 0x1, RZ ;  /* 0x0000000103039819 */ /* 0x000fc800000006ff */
[----:B------:R-:W-:Y:S01]  /*0d60*/  LOP3.LUT R26, R3, 0x80000000, R2, 0xf8, !PT ;  /* 0x80000000031a7812 */ /* 0x000fe200078ef802 */
[----:B------:R-:W-:Y:S06]  /*0d70*/  BRA `(.L_x_62) ;  /* 0x0000000000047947 */ /* 0x000fec0003800000 */
.L_x_63:
[----:B------:R0:W1:Y:S02]  /*0d80*/  MUFU.RCP R26, R2 ;  /* 0x00000002001a7308 */ /* 0x0000640000001000 */
.L_x_62:
[----:B------:R-:W-:Y:S05]  /*0d90*/  BSYNC.RECONVERGENT B1 ;  /* 0x0000000000017941 */ /* 0x000fea0003800200 */
.L_x_60:
[----:B------:R-:W-:Y:S02]  /*0da0*/  HFMA2 R3, -RZ, RZ, 0, 0 ;  /* 0x00000000ff037431 */ /* 0x000fe400000001ff */
[----:B0-----:R-:W-:-:S04]  /*0db0*/  IMAD.MOV.U32 R2, RZ, RZ, R24 ;  /* 0x000000ffff027224 */ /* 0x001fc800078e0018 */
[----:B-1----:R-:W-:Y:S05]  /*0dc0*/  RET.REL.NODEC R2 `(gpuBLSC) ;  /* 0xfffffff0028c7950 */ /* 0x002fea0003c3ffff */
        .weak           $__internal_1_$__cuda_sm20_sqrt_rn_f32_slowpath
        .type           $__internal_1_$__cuda_sm20_sqrt_rn_f32_slowpath,@function
        .size           $__internal_1_$__cuda_sm20_sqrt_rn_f32_slowpath,($__internal_2_$__cuda_sm3x_div_rn_noftz_f32_slowpath - $__internal_1_$__cuda_sm20_sqrt_rn_f32_slowpath)
$__internal_1_$__cuda_sm20_sqrt_rn_f32_slowpath:
[----:B------:R-:W-:-:S13]  /*0dd0*/  LOP3.LUT P0, RZ, R23, 0x7fffffff, RZ, 0xc0, !PT ;  /* 0x7fffffff17ff7812 */ /* 0x000fda000780c0ff */
[----:B------:R-:W-:Y:S01]  /*0de0*/  @!P0 MOV R3, R23 ;  /* 0x0000001700038202 */ /* 0x000fe20000000f00 */
[----:B------:R-:W-:Y:S06]  /*0df0*/  @!P0 BRA `(.L_x_64) ;  /* 0x0000000000448947 */ /* 0x000fec0003800000 */
[----:B------:R-:W-:Y:S01]  /*0e00*/  FSETP.GEU.FTZ.AND P0, PT, R23, RZ, PT ;  /* 0x000000ff1700720b */ /* 0x000fe20003f1e000 */
[----:B------:R-:W-:-:S12]  /*0e10*/  IMAD.MOV.U32 R2, RZ, RZ, R23 ;  /* 0x000000ffff027224 */ /* 0x000fd800078e0017 */
[----:B------:R-:W-:Y:S01]  /*0e20*/  @!P0 MOV R3, 0x7fffffff ;  /* 0x7fffffff00038802 */ /* 0x000fe20000000f00 */
[----:B------:R-:W-:Y:S06]  /*0e30*/  @!P0 BRA `(.L_x_64) ;  /* 0x0000000000348947 */ /* 0x000fec0003800000 */
[----:B------:R-:W-:-:S13]  /*0e40*/  FSETP.GTU.FTZ.AND P0, PT, |R2|, +INF , PT ;  /* 0x7f8000000200780b */ /* 0x000fda0003f1c200 */
[----:B------:R-:W-:Y:S01]  /*0e50*/  @P0 FADD.FTZ R3, R2, 1 ;  /* 0x3f80000002030421 */ /* 0x000fe20000010000 */
[----:B------:R-:W-:Y:S06]  /*0e60*/  @P0 BRA `(.L_x_64) ;  /* 0x0000000000280947 */ /* 0x000fec0003800000 */
[----:B------:R-:W-:-:S13]  /*0e70*/  FSETP.NEU.FTZ.AND P0, PT, |R2|, +INF , PT ;  /* 0x7f8000000200780b */ /* 0x000fda0003f1d200 */
[----:B------:R-:W-:-:S04]  /*0e80*/  @P0 FFMA R20, R2, 1.84467440737095516160e+19, RZ ;  /* 0x5f80000002140823 */ /* 0x000fc800000000ff */
[----:B------:R-:W0:Y:S02]  /*0e90*/  @P0 MUFU.RSQ R3, R20 ;  /* 0x0000001400030308 */ /* 0x000e240000001400 */
[----:B0-----:R-:W-:Y:S01]  /*0ea0*/  @P0 FMUL.FTZ R25, R20, R3 ;  /* 0x0000000314190220 */ /* 0x001fe20000410000 */
[----:B------:R-:W-:Y:S01]  /*0eb0*/  @P0 FMUL.FTZ R24, R3, 0.5 ;  /* 0x3f00000003180820 */ /* 0x000fe20000410000 */
[----:B------:R-:W-:Y:S02]  /*0ec0*/  @!P0 MOV R3, R2 ;  /* 0x0000000200038202 */ /* 0x000fe40000000f00 */
[----:B------:R-:W-:-:S04]  /*0ed0*/  @P0 FADD.FTZ R22, -R25, -RZ ;  /* 0x800000ff19160221 */ /* 0x000fc80000010100 */
[----:B------:R-:W-:-:S04]  /*0ee0*/  @P0 FFMA R22, R25, R22, R20 ;  /* 0x0000001619160223 */ /* 0x000fc80000000014 */
[----:B------:R-:W-:-:S04]  /*0ef0*/  @P0 FFMA R22, R22, R24, R25 ;  /* 0x0000001816160223 */ /* 0x000fc80000000019 */
[----:B------:R-:W-:-:S07]  /*0f00*/  @P0 FMUL.FTZ R3, R22, 2.3283064365386962891e-10 ;  /* 0x2f80000016030820 */ /* 0x000fce0000410000 */
.L_x_64:
[----:B------:R-:W-:Y:S02]  /*0f10*/  IMAD.MOV.U32 R25, RZ, RZ, R3 ;  /* 0x000000ffff197224 */ /* 0x000fe400078e0003 */
[----:B------:R-:W-:Y:S01]  /*0f20*/  HFMA2 R3, -RZ, RZ, 0, 0 ;  /* 0x00000000ff037431 */ /* 0x000fe200000001ff */
[----:B------:R-:W-:-:S04]  /*0f30*/  MOV R2, R26 ;  /* 0x0000001a00027202 */ /* 0x000fc80000000f00 */
[----:B------:R-:W-:Y:S05]  /*0f40*/  RET.REL.NODEC R2 `(gpuBLSC) ;  /* 0xfffffff0022c7950 */ /* 0x000fea0003c3ffff */
        .weak           $__internal_2_$__cuda_sm3x_div_rn_noftz_f32_slowpath
        .type           $__internal_2_$__cuda_sm3x_div_rn_noftz_f32_slowpath,@function
        .size           $__internal_2_$__cuda_sm3x_div_rn_noftz_f32_slowpath,(.L_x_81 - $__internal_2_$__cuda_sm3x_div_rn_noftz_f32_slowpath)
$__internal_2_$__cuda_sm3x_div_rn_noftz_f32_slowpath:
[----:B------:R-:W-:Y:S01]  /*0f50*/  SHF.R.U32.HI R24, RZ, 0x17, R3 ;  /* 0x00000017ff187819 */ /* 0x000fe20000011603 */
[----:B------:R-:W-:Y:S01]  /*0f60*/  BSSY.RECONVERGENT B1, `(.L_x_65) ;  /* 0x0000062000017945 */ /* 0x000fe20003800200 */
[----:B------:R-:W-:Y:S02]  /*0f70*/  SHF.R.U32.HI R22, RZ, 0x17, R2 ;  /* 0x00000017ff167819 */ /* 0x000fe40000011602 */
[----:B------:R-:W-:Y:S02]  /*0f80*/  LOP3.LUT R24, R24, 0xff, RZ, 0xc0, !PT ;  /* 0x000000ff18187812 */ /* 0x000fe400078ec0ff */
[----:B------:R-:W-:-:S03]  /*0f90*/  LOP3.LUT R28, R22, 0xff, RZ, 0xc0, !PT ;  /* 0x000000ff161c7812 */ /* 0x000fc600078ec0ff */
[----:B------:R-:W-:Y:S01]  /*0fa0*/  VIADD R27, R24, 0xffffffff ;  /* 0xffffffff181b7836 */ /* 0x000fe20000000000 */
[----:B------:R-:W-:-:S04]  /*0fb0*/  IADD3 R26, PT, PT, R28, -0x1, RZ ;  /* 0xffffffff1c1a7810 */ /* 0x000fc80007ffe0ff */
[----:B------:R-:W-:-:S04]  /*0fc0*/  ISETP.GT.U32.AND P0, PT, R27, 0xfd, PT ;  /* 0x000000fd1b00780c */ /* 0x000fc80003f04070 */
[----:B------:R-:W-:-:S13]  /*0fd0*/  ISETP.GT.U32.OR P0, PT, R26, 0xfd, P0 ;  /* 0x000000fd1a00780c */ /* 0x000fda0000704470 */
[----:B------:R-:W-:Y:S01]  /*0fe0*/  @!P0 MOV R22, RZ ;  /* 0x000000ff00168202 */ /* 0x000fe20000000f00 */
[----:B------:R-:W-:Y:S06]  /*0ff0*/  @!P0 BRA `(.L_x_66) ;  /* 0x00000000005c8947 */ /* 0x000fec0003800000 */
[----:B------:R-:W-:Y:S02]  /*1000*/  FSETP.GTU.FTZ.AND P0, PT, |R2|, +INF , PT ;  /* 0x7f8000000200780b */ /* 0x000fe40003f1c200 */
[----:B------:R-:W-:-:S04]  /*1010*/  FSETP.GTU.FTZ.AND P1, PT, |R3|, +INF , PT ;  /* 0x7f8000000300780b */ /* 0x000fc80003f3c200 */
[----:B------:R-:W-:-:S13]  /*1020*/  PLOP3.LUT P0, PT, P0, P1, PT, 0xf8, 0x8f ;  /* 0x00000000008f781c */ /* 0x000fda0000703f70 */
[----:B------:R-:W-:Y:S05]  /*1030*/  @P0 BRA `(.L_x_67) ;  /* 0x00000004004c0947 */ /* 0x000fea0003800000 */
[----:B------:R-:W-:-:S13]  /*1040*/  LOP3.LUT P0, RZ, R3, 0x7fffffff, R2, 0xc8, !PT ;  /* 0x7fffffff03ff7812 */ /* 0x000fda000780c802 */
[----:B------:R-:W-:Y:S05]  /*1050*/  @!P0 BRA `(.L_x_68) ;  /* 0x00000004003c8947 */ /* 0x000fea0003800000 */
[C---:B------:R-:W-:Y:S02]  /*1060*/  FSETP.NEU.FTZ.AND P2, PT, |R2|.reuse, +INF , PT ;  /* 0x7f8000000200780b */ /* 0x040fe40003f5d200 */
[----:B------:R-:W-:Y:S02]  /*1070*/  FSETP.NEU.FTZ.AND P1, PT, |R3|, +INF , PT ;  /* 0x7f8000000300780b */ /* 0x000fe40003f3d200 */
[----:B------:R-:W-:-:S11]  /*1080*/  FSETP.NEU.FTZ.AND P0, PT, |R2|, +INF , PT ;  /* 0x7f8000000200780b */ /* 0x000fd60003f1d200 */
[----:B------:R-:W-:Y:S05]  /*1090*/  @!P1 BRA !P2, `(.L_x_68) ;  /* 0x00000004002c9947 */ /* 0x000fea0005000000 */
[----:B------:R-:W-:-:S04]  /*10a0*/  LOP3.LUT P2, RZ, R2, 0x7fffffff, RZ, 0xc0, !PT ;  /* 0x7fffffff02ff7812 */ /* 0x000fc8000784c0ff */
[----:B------:R-:W-:-:S13]  /*10b0*/  PLOP3.LUT P1, PT, P1, P2, PT, 0x2f, 0xf2 ;  /* 0x0000000000f2781c */ /* 0x000fda0000f24577 */
[----:B------:R-:W-:Y:S05]  /*10c0*/  @P1 BRA `(.L_x_69) ;  /* 0x0000000400181947 */ /* 0x000fea0003800000 */
[----:B------:R-:W-:-:S04]  /*10d0*/  LOP3.LUT P1, RZ, R3, 0x7fffffff, RZ, 0xc0, !PT ;  /* 0x7fffffff03ff7812 */ /* 0x000fc8000782c0ff */
[----:B------:R-:W-:-:S13]  /*10e0*/  PLOP3.LUT P0, PT, P0, P1, PT, 0x2f, 0xf2 ;  /* 0x0000000000f2781c */ /* 0x000fda0000702577 */
[----:B------:R-:W-:Y:S05]  /*10f0*/  @P0 BRA `(.L_x_70) ;  /* 0x0000000400000947 */ /* 0x000fea0003800000 */
[----:B------:R-:W-:Y:S02]  /*1100*/  ISETP.GE.AND P0, PT, R26, RZ, PT ;  /* 0x000000ff1a00720c */ /* 0x000fe40003f06270 */
[----:B------:R-:W-:-:S11]  /*1110*/  ISETP.GE.AND P1, PT, R27, RZ, PT ;  /* 0x000000ff1b00720c */ /* 0x000fd60003f26270 */
[----:B------:R-:W-:Y:S01]  /*1120*/  @P0 IMAD.MOV.U32 R22, RZ, RZ, RZ ;  /* 0x000000ffff160224 */ /* 0x000fe200078e00ff */
[----:B------:R-:W-:Y:S01]  /*1130*/  @!P0 MOV R22, 0xffffffc0 ;  /* 0xffffffc000168802 */ /* 0x000fe20000000f00 */
[----:B------:R-:W-:Y:S01]  /*1140*/  @!P0 FFMA R2, R2, 1.84467440737095516160e+19, RZ ;  /* 0x5f80000002028823 */ /* 0x000fe200000000ff */
[----:B------:R-:W-:Y:S02]  /*1150*/  @!P1 FFMA R3, R3, 1.84467440737095516160e+19, RZ ;  /* 0x5f80000003039823 */ /* 0x000fe400000000ff */
[----:B------:R-:W-:-:S07]  /*1160*/  @!P1 IADD3 R22, PT, PT, R22, 0x40, RZ ;  /* 0x0000004016169810 */ /* 0x000fce0007ffe0ff */
.L_x_66:
[----:B------:R-:W-:Y:S01]  /*1170*/  LEA R26, R24, 0xc0800000, 0x17 ;  /* 0xc0800000181a7811 */ /* 0x000fe200078eb8ff */
[----:B------:R-:W-:Y:S04]  /*1180*/  BSSY.RECONVERGENT B2, `(.L_x_71) ;  /* 0x0000036000027945 */ /* 0x000fe80003800200 */
[----:B------:R-:W-:Y:S01]  /*1190*/  IMAD.IADD R26, R3, 0x1, -R26 ;  /* 0x00000001031a7824 */ /* 0x000fe200078e0a1a */
[----:B------:R-:W-:-:S03]  /*11a0*/  IADD3 R3, PT, PT, R28, -0x7f, RZ ;  /* 0xffffff811c037810 */ /* 0x000fc60007ffe0ff */
[----:B------:R-:W0:Y:S01]  /*11b0*/  MUFU.RCP R27, R26 ;  /* 0x0000001a001b7308 */ /* 0x000e220000001000 */
[----:B------:R-:W-:Y:S01]  /*11c0*/  FADD.FTZ R29, -R26, -RZ ;  /* 0x800000ff1a1d7221 */ /* 0x000fe20000010100 */
[C---:B------:R-:W-:Y:S01]  /*11d0*/  IADD3 R31, PT, PT, R3.reuse, 0x7f, -R24 ;  /* 0x0000007f031f7810 */ /* 0x040fe20007ffe818 */
[----:B------:R-:W-:-:S03]  /*11e0*/  IMAD R2, R3, -0x800000, R2 ;  /* 0xff80000003027824 */ /* 0x000fc600078e0202 */
[----:B------:R-:W-:Y:S01]  /*11f0*/  IADD3 R31, PT, PT, R31, R22, RZ ;  /* 0x000000161f1f7210 */ /* 0x000fe20007ffe0ff */
[----:B0-----:R-:W-:-:S04]  /*1200*/  FFMA R24, R27, R29, 1 ;  /* 0x3f8000001b187423 */ /* 0x001fc8000000001d */
[----:B------:R-:W-:-:S04]  /*1210*/  FFMA R3, R27, R24, R27 ;  /* 0x000000181b037223 */ /* 0x000fc8000000001b */
[----:B------:R-:W-:-:S04]  /*1220*/  FFMA R22, R2, R3, RZ ;  /* 0x0000000302167223 */ /* 0x000fc800000000ff */
[----:B------:R-:W-:-:S04]  /*1230*/  FFMA R24, R29, R22, R2 ;  /* 0x000000161d187223 */ /* 0x000fc80000000002 */
[----:B------:R-:W-:-:S04]  /*1240*/  FFMA R24, R3, R24, R22 ;  /* 0x0000001803187223 */ /* 0x000fc80000000016 */
[----:B------:R-:W-:-:S04]  /*1250*/  FFMA R29, R29, R24, R2 ;  /* 0x000000181d1d7223 */ /* 0x000fc80000000002 */
[----:B------:R-:W-:-:S05]  /*1260*/  FFMA R2, R3, R29, R24 ;  /* 0x0000001d03027223 */ /* 0x000fca0000000018 */
[----:B------:R-:W-:-:S04]  /*1270*/  SHF.R.U32.HI R22, RZ, 0x17, R2 ;  /* 0x00000017ff167819 */ /* 0x000fc80000011602 */
[----:B------:R-:W-:-:S05]  /*1280*/  LOP3.LUT R22, R22, 0xff, RZ, 0xc0, !PT ;  /* 0x000000ff16167812 */ /* 0x000fca00078ec0ff */
[----:B------:R-:W-:-:S05]  /*1290*/  IMAD.IADD R26, R22, 0x1, R31 ;  /* 0x00000001161a7824 */ /* 0x000fca00078e021f */
[----:B------:R-:W-:-:S04]  /*12a0*/  IADD3 R22, PT, PT, R26, -0x1, RZ ;  /* 0xffffffff1a167810 */ /* 0x000fc80007ffe0ff */
[----:B------:R-:W-:-:S13]  /*12b0*/  ISETP.GE.U32.AND P0, PT, R22, 0xfe, PT ;  /* 0x000000fe1600780c */ /* 0x000fda0003f06070 */
[----:B------:R-:W-:Y:S05]  /*12c0*/  @!P0 BRA `(.L_x_72) ;  /* 0x0000000000808947 */ /* 0x000fea0003800000 */
[----:B------:R-:W-:-:S13]  /*12d0*/  ISETP.GT.AND P0, PT, R26, 0xfe, PT ;  /* 0x000000fe1a00780c */ /* 0x000fda0003f04270 */
[----:B------:R-:W-:Y:S05]  /*12e0*/  @P0 BRA `(.L_x_73) ;  /* 0x00000000006c0947 */ /* 0x000fea0003800000 */
[----:B------:R-:W-:-:S13]  /*12f0*/  ISETP.GE.AND P0, PT, R26, 0x1, PT ;  /* 0x000000011a00780c */ /* 0x000fda0003f06270 */
[----:B------:R-:W-:Y:S05]  /*1300*/  @P0 BRA `(.L_x_74) ;  /* 0x0000000000740947 */ /* 0x000fea0003800000 */
[----:B------:R-:W-:Y:S02]  /*1310*/  ISETP.GE.AND P0, PT, R26, -0x18, PT ;  /* 0xffffffe81a00780c */ /* 0x000fe40003f06270 */
[----:B------:R-:W-:-:S11]  /*1320*/  LOP3.LUT R2, R2, 0x80000000, RZ, 0xc0, !PT ;  /* 0x8000000002027812 */ /* 0x000fd600078ec0ff */
[----:B------:R-:W-:Y:S05]  /*1330*/  @!P0 BRA `(.L_x_74) ;  /* 0x0000000000688947 */ /* 0x000fea0003800000 */
[CCC-:B------:R-:W-:Y:S01]  /*1340*/  FFMA.RP R22, R3.reuse, R29.reuse, R24.reuse ;  /* 0x0000001d03167223 */ /* 0x1c0fe20000008018 */
[CCC-:B------:R-:W-:Y:S01]  /*1350*/  FFMA.RM R27, R3.reuse, R29.reuse, R24.reuse ;  /* 0x0000001d031b7223 */ /* 0x1c0fe20000004018 */
[----:B------:R-:W-:Y:S01]  /*1360*/  FFMA.RZ R3, R3, R29, R24 ;  /* 0x0000001d03037223 */ /* 0x000fe2000000c018 */
[----:B------:R-:W-:Y:S01]  /*1370*/  IMAD.MOV R24, RZ, RZ, -R26 ;  /* 0x000000ffff187224 */ /* 0x000fe200078e0a1a */
[----:B------:R-:W-:Y:S02]  /*1380*/  ISETP.NE.AND P2, PT, R26, RZ, PT ;  /* 0x000000ff1a00720c */ /* 0x000fe40003f45270 */
[----:B------:R-:W-:Y:S02]  /*1390*/  FSETP.NEU.FTZ.AND P0, PT, R22, R27, PT ;  /* 0x0000001b1600720b */ /* 0x000fe40003f1d000 */
[----:B------:R-:W-:Y:S02]  /*13a0*/  LOP3.LUT R3, R3, 0x7fffff, RZ, 0xc0, !PT ;  /* 0x007fffff03037812 */ /* 0x000fe400078ec0ff */
[----:B------:R-:W-:-:S02]  /*13b0*/  IADD3 R22, PT, PT, R26, 0x20, RZ ;  /* 0x000000201a167810 */ /* 0x000fc40007ffe0ff */
[----:B------:R-:W-:Y:S02]  /*13c0*/  LOP3.LUT R3, R3, 0x800000, RZ, 0xfc, !PT ;  /* 0x0080000003037812 */ /* 0x000fe400078efcff */
[----:B------:R-:W-:Y:S02]  /*13d0*/  ISETP.NE.AND P1, PT, R26, RZ, PT ;  /* 0x000000ff1a00720c */ /* 0x000fe40003f25270 */
[----:B------:R-:W-:Y:S02]  /*13e0*/  SHF.L.U32 R22, R3, R22, RZ ;  /* 0x0000001603167219 */ /* 0x000fe400000006ff */
[----:B------:R-:W-:Y:S02]  /*13f0*/  SEL R24, R24, RZ, P2 ;  /* 0x000000ff18187207 */ /* 0x000fe40001000000 */
[----:B------:R-:W-:Y:S02]  /*1400*/  ISETP.NE.AND P1, PT, R22, RZ, P1 ;  /* 0x000000ff1600720c */ /* 0x000fe40000f25270 */
[----:B------:R-:W-:-:S02]  /*1410*/  SHF.R.U32.HI R24, RZ, R24, R3 ;  /* 0x00000018ff187219 */ /* 0x000fc40000011603 */
[----:B------:R-:W-:Y:S02]  /*1420*/  PLOP3.LUT P0, PT, P0, P1, PT, 0xf8, 0x8f ;  /* 0x00000000008f781c */ /* 0x000fe40000703f70 */
[----:B------:R-:W-:Y:S02]  /*1430*/  SHF.R.U32.HI R22, RZ, 0x1, R24 ;  /* 0x00000001ff167819 */ /* 0x000fe40000011618 */
[----:B------:R-:W-:-:S04]  /*1440*/  SEL R3, RZ, 0x1, !P0 ;  /* 0x00000001ff037807 */ /* 0x000fc80004000000 */
[----:B------:R-:W-:-:S04]  /*1450*/  LOP3.LUT R3, R3, 0x1, R22, 0xf8, !PT ;  /* 0x0000000103037812 */ /* 0x000fc800078ef816 */
[----:B------:R-:W-:-:S04]  /*1460*/  LOP3.LUT R3, R3, R24, RZ, 0xc0, !PT ;  /* 0x0000001803037212 */ /* 0x000fc800078ec0ff */
[----:B------:R-:W-:-:S04]  /*1470*/  IADD3 R3, PT, PT, R22, R3, RZ ;  /* 0x0000000316037210 */ /* 0x000fc80007ffe0ff */
[----:B------:R-:W-:Y:S01]  /*1480*/  LOP3.LUT R2, R3, R2, RZ, 0xfc, !PT ;  /* 0x0000000203027212 */ /* 0x000fe200078efcff */
[----:B------:R-:W-:Y:S06]  /*1490*/  BRA `(.L_x_74) ;  /* 0x0000000000107947 */ /* 0x000fec0003800000 */
.L_x_73:
[----:B------:R-:W-:-:S04]  /*14a0*/  LOP3.LUT R2, R2, 0x80000000, RZ, 0xc0, !PT ;  /* 0x8000000002027812 */ /* 0x000fc800078ec0ff */
[----:B------:R-:W-:Y:S01]  /*14b0*/  LOP3.LUT R2, R2, 0x7f800000, RZ, 0xfc, !PT ;  /* 0x7f80000002027812 */ /* 0x000fe200078efcff */
[----:B------:R-:W-:Y:S06]  /*14c0*/  BRA `(.L_x_74) ;  /* 0x0000000000047947 */ /* 0x000fec0003800000 */
.L_x_72:
[----:B------:R-:W-:-:S07]  /*14d0*/  LEA R2, R31, R2, 0x17 ;  /* 0x000000021f027211 */ /* 0x000fce00078eb8ff */
.L_x_74:
[----:B------:R-:W-:Y:S05]  /*14e0*/  BSYNC.RECONVERGENT B2 ;  /* 0x0000000000027941 */ /* 0x000fea0003800200 */
.L_x_71:
[----:B------:R-:W-:Y:S05]  /*14f0*/  BRA `(.L_x_75) ;  /* 0x0000000000207947 */ /* 0x000fea0003800000 */
.L_x_70:
[----:B------:R-:W-:-:S04]  /*1500*/  LOP3.LUT R2, R3, 0x80000000, R2, 0x48, !PT ;  /* 0x8000000003027812 */ /* 0x000fc800078e4802 */
[----:B------:R-:W-:Y:S01]  /*1510*/  LOP3.LUT R2, R2, 0x7f800000, RZ, 0xfc, !PT ;  /* 0x7f80000002027812 */ /* 0x000fe200078efcff */
[----:B------:R-:W-:Y:S06]  /*1520*/  BRA `(.L_x_75) ;  /* 0x0000000000147947 */ /* 0x000fec0003800000 */
.L_x_69:
[----:B------:R-:W-:Y:S01]  /*1530*/  LOP3.LUT R2, R3, 0x80000000, R2, 0x48, !PT ;  /* 0x8000000003027812 */ /* 0x000fe200078e4802 */
[----:B------:R-:W-:Y:S06]  /*1540*/  BRA `(.L_x_75) ;  /* 0x00000000000c7947 */ /* 0x000fec0003800000 */
.L_x_68:
[----:B------:R-:W0:Y:S01]  /*1550*/  MUFU.RSQ R2, -QNAN ;  /* 0xffc0000000027908 */ /* 0x000e220000001400 */
[----:B------:R-:W-:Y:S05]  /*1560*/  BRA `(.L_x_75) ;  /* 0x0000000000047947 */ /* 0x000fea0003800000 */
.L_x_67:
[----:B------:R-:W-:-:S07]  /*1570*/  FADD.FTZ R2, R2, R3 ;  /* 0x0000000302027221 */ /* 0x000fce0000010000 */
.L_x_75:
[----:B------:R-:W-:Y:S05]  /*1580*/  BSYNC.RECONVERGENT B1 ;  /* 0x0000000000017941 */ /* 0x000fea0003800200 */
.L_x_65:
[----:B------:R-:W-:Y:S02]  /*1590*/  HFMA2 R3, -RZ, RZ, 0, 0 ;  /* 0x00000000ff037431 */ /* 0x000fe400000001ff */
[----:B0-----:R-:W-:Y:S01]  /*15a0*/  IMAD.MOV.U32 R22, RZ, RZ, R2 ;  /* 0x000000ffff167224 */ /* 0x001fe200078e0002 */
[----:B------:R-:W-:-:S04]  /*15b0*/  MOV R2, R20 ;  /* 0x0000001400027202 */ /* 0x000fc80000000f00 */
[----:B------:R-:W-:Y:S05]  /*15c0*/  RET.REL.NODEC R2 `(gpuBLSC) ;  /* 0xffffffe8028c7950 */ /* 0x000fea0003c3ffff */
.L_x_76:
        /* <DEDUP_REMOVED lines=11> */
.L_x_81:


//--------------------- .text.gpuGFLOPS           --------------------------
	.section	.text.gpuGFLOPS,"ax",@progbits
	.align	128
        .global         gpuGFLOPS
        .type           gpuGFLOPS,@function
        .size           gpuGFLOPS,(.L_x_93 - gpuGFLOPS)
        .other          gpuGFLOPS,@"STO_CUDA_ENTRY STV_DEFAULT"
gpuGFLOPS:
.text.gpuGFLOPS:
[----:B------:R-:W-:Y:S01]  /*0000*/  LDC R1, c[0x0][0x37c] ;  /* 0x0000df00ff017b82 */ /* 0x000fe20000000800 */
[----:B------:R-:W0:Y:S07]  /*0010*/  S2R R0, SR_TID.X ;  /* 0x0000000000007919 */ /* 0x000e2e0000002100 */
[----:B------:R-:W1:Y:S01]  /*0020*/  S2UR UR5, SR_CgaCtaId ;  /* 0x00000000000579c3 */ /* 0x000e620000008800 */
[----:B------:R-:W-:Y:S01]  /*0030*/  UMOV UR4, 0x400 ;  /* 0x0000040000047882 */ /* 0x000fe20000000000 */
[----:B------:R-:W-:Y:S01]  /*0040*/  HFMA2 R3, -RZ, RZ, 1.8759765625, 7.6796875 ;  /* 0x3f8147aeff037431 */ /* 0x000fe200000001ff */
[----:B-1----:R-:W-:-:S06]  /*0050*/  ULEA UR4, UR5, UR4, 0x18 ;  /* 0x0000000405047291 */ /* 0x002fcc000f8ec0ff */
[----:B0-----:R-:W-:Y:S01]  /*0060*/  LEA R0, R0, UR4, 0x2 ;  /* 0x0000000400007c11 */ /* 0x001fe2000f8e10ff */
[----:B------:R-:W-:-:S04]  /*0070*/  UMOV UR4, URZ ;  /* 0x000000ff00047c82 */ /* 0x000fc80008000000 */
[----:B------:R0:W1:Y:S02]  /*0080*/  LDS R2, [R0] ;  /* 0x0000000000027984 */ /* 0x0000640000000800 */
.L_x_77:
[----:B-1----:R-:W-:Y:S01]  /*0090*/  FFMA R2, R3, R2, R3 ;  /* 0x0000000203027223 */ /* 0x002fe20000000003 */
[----:B------:R-:W-:-:S03]  /*00a0*/  UIADD3 UR4, UPT, UPT, UR4, 0x1, URZ ;  /* 0x0000000104047890 */ /* 0x000fc6000fffe0ff */
[----:B------:R-:W-:Y:S01]  /*00b0*/  FFMA R3, R2, R3, R2 ;  /* 0x0000000302037223 */ /* 0x000fe20000000002 */
[----:B------:R-:W-:-:S03]  /*00c0*/  UISETP.NE.AND UP0, UPT, UR4, 0x200, UPT ;  /* 0x000002000400788c */ /* 0x000fc6000bf05270 */
[----:B------:R-:W-:-:S04]  /*00d0*/  FFMA R2, R2, R3, R3 ;  /* 0x0000000302027223 */ /* 0x000fc80000000003 */
        /* <DEDUP_REMOVED lines=2044> */
[----:B------:R-:W-:Y:S01]  /*80a0*/  FFMA R3, R3, R2, R2 ;  /* 0x0000000203037223 */ /* 0x000fe20000000002 */
[----:B------:R-:W-:Y:S06]  /*80b0*/  BRA.U UP0, `(.L_x_77) ;  /* 0xffffff7d00f47547 */ /* 0x000fec000b83ffff */
[----:B------:R-:W-:-:S05]  /*80c0*/  FADD R3, R2, R3 ;  /* 0x0000000302037221 */ /* 0x000fca0000000000 */
[----:B------:R-:W-:Y:S01]  /*80d0*/  STS [R0], R3 ;  /* 0x0000000300007388 */ /* 0x000fe20000000800 */
[----:B------:R-:W-:Y:S05]  /*80e0*/  EXIT ;  /* 0x000000000000794d */ /* 0x000fea0003800000 */
.L_x_78:
        /* <DEDUP_REMOVED lines=9> */
.L_x_93:


//--------------------- .nv.global.init           --------------------------
	.section	.nv.global.init,"aw",@progbits
	.align	4
.nv.global.init:
	.type		__cudart_i2opi_f,@object
	.size		__cudart_i2opi_f,(.L_0 - __cudart_i2opi_f)
__cudart_i2opi_f:
        /*0000*/ 	.byte	0x41, 0x90, 0x43, 0x3c, 0x99, 0x95, 0x62, 0xdb, 0xc0, 0xdd, 0x34, 0xf5, 0xd1, 0x57, 0x27, 0xfc
        /*0010*/ 	.byte	0x29, 0x15, 0x44, 0x4e, 0x6e, 0x83, 0xf9, 0xa2
.L_0:


//--------------------- .nv.shared.reserved.0     --------------------------
	.section	.nv.shared.reserved.0,"aw",@nobits
	.weak		__nv_reservedSMEM_offset_0_alias
	.size		__nv_reservedSMEM_offset_0_alias, 0, 64
	.other		__nv_reservedSMEM_offset_0_alias,@"STO_CUDA_RESERVED_SHARED STV_DEFAULT"
__nv_reservedSMEM_offset_0_alias:
	.zero		0
	.zero		64


//--------------------- .nv.shared.gpuSGEMM       --------------------------
	.section	.nv.shared.gpuSGEMM,"aw",@nobits
	.sectionflags	@""
	.align	4
.nv.shared.gpuSGEMM:
	.zero		3072


//--------------------- .nv.shared.gpuGFLOPS      --------------------------
	.section	.nv.shared.gpuGFLOPS,"aw",@nobits
	.sectionflags	@""
	.align	4
.nv.shared.gpuGFLOPS:
	.zero		4096


//--------------------- .nv.constant0.init_array  --------------------------
	.section	.nv.constant0.init_array,"a",@progbits
	.sectionflags	@""
	.align	4
.nv.constant0.init_array:
	.zero		912


//--------------------- .nv.constant0.gpuScale    --------------------------
	.section	.nv.constant0.gpuScale,"a",@progbits
	.sectionflags	@""
	.align	4
.nv.constant0.gpuScale:
	.zero		920


//--------------------- .nv.constant0.gpuTRIG     --------------------------
	.section	.nv.constant0.gpuTRIG,"a",@progbits
	.sectionflags	@""
	.align	4
.nv.constant0.gpuTRIG:
	.zero		924


//--------------------- .nv.constant0.gpuSGEMM    --------------------------
	.section	.nv.constant0.gpuSGEMM,"a",@progbits
	.sectionflags	@""
	.align	4
.nv.constant0.gpuSGEMM:
	.zero		928


//--------------------- .nv.constant0.gpuVADD     --------------------------
	.section	.nv.constant0.gpuVADD,"a",@progbits
	.sectionflags	@""
	.align	4
.nv.constant0.gpuVADD:
	.zero		916


//--------------------- .nv.constant0.gpuSAXPY    --------------------------
	.section	.nv.constant0.gpuSAXPY,"a",@progbits
	.sectionflags	@""
	.align	4
.nv.constant0.gpuSAXPY:
	.zero		924


//--------------------- .nv.constant0.gpuPOLY40   --------------------------
	.section	.nv.constant0.gpuPOLY40,"a",@progbits
	.sectionflags	@""
	.align	4
.nv.constant0.gpuPOLY40:
	.zero		916


//--------------------- .nv.constant0.gpuPOLY20   --------------------------
	.section	.nv.constant0.gpuPOLY20,"a",@progbits
	.sectionflags	@""
	.align	4
.nv.constant0.gpuPOLY20:
	.zero		916


//--------------------- .nv.constant0.gpuPOLY10   --------------------------
	.section	.nv.constant0.gpuPOLY10,"a",@progbits
	.sectionflags	@""
	.align	4
.nv.constant0.gpuPOLY10:
	.zero		916


//--------------------- .nv.constant0.gpuPOLY5    --------------------------
	.section	.nv.constant0.gpuPOLY5,"a",@progbits
	.sectionflags	@""
	.align	4
.nv.constant0.gpuPOLY5:
	.zero		916


//--------------------- .nv.constant0.gpuBLSC     --------------------------
	.section	.nv.constant0.gpuBLSC,"a",@progbits
	.sectionflags	@""
	.align	4
.nv.constant0.gpuBLSC:
	.zero		948


//--------------------- .nv.constant0.gpuGFLOPS   --------------------------
	.section	.nv.constant0.gpuGFLOPS,"a",@progbits
	.sectionflags	@""
	.align	4
.nv.constant0.gpuGFLOPS:
	.zero		896


//--------------------- SYMBOLS --------------------------

	.type		.nv.reservedSmem.offset0,@object
	.size		.nv.reservedSmem.offset0,0x4
	.type		.nv.reservedSmem.cap,@object
	.size		.nv.reservedSmem.cap,0x4
